//
// Generated by NVIDIA NVVM Compiler
//
// Compiler Build ID: CL-36424714
// Cuda compilation tools, release 13.0, V13.0.88
// Based on NVVM 20.0.0
//

.version 9.0
.target sm_100
.address_size 64

	// .globl	_Z16init_random_seedj17curandStateXORWOW
.extern .func  (.param .b32 func_retval0) vprintf
(
	.param .b64 vprintf_param_0,
	.param .b64 vprintf_param_1
)
;
.global .align 4 .b8 precalc_xorwow_matrix[102400];
.global .align 4 .b8 precalc_xorwow_offset_matrix[102400];
.global .align 4 .b8 mrg32k3aM1[2304];
.global .align 4 .b8 mrg32k3aM2[2304];
.global .align 4 .b8 mrg32k3aM1SubSeq[2016];
.global .align 4 .b8 mrg32k3aM2SubSeq[2016];
.global .align 4 .b8 mrg32k3aM1Seq[2304];
.global .align 4 .b8 mrg32k3aM2Seq[2304];
.const .align 8 .b8 __cr_lgamma_table[72];
.global .align 1 .b8 $str[43] = {110, 101, 117, 114, 111, 110, 58, 32, 37, 100, 44, 32, 115, 121, 110, 97, 112, 115, 101, 58, 32, 37, 100, 44, 32, 110, 101, 119, 95, 119, 101, 105, 103, 104, 116, 58, 32, 37, 46, 50, 102, 10};
.global .align 1 .b8 $str$1[66] = {110, 101, 117, 114, 111, 110, 58, 32, 37, 100, 44, 32, 115, 121, 110, 97, 112, 115, 101, 58, 32, 37, 100, 44, 32, 119, 101, 105, 103, 104, 116, 58, 32, 37, 46, 50, 102, 44, 32, 97, 99, 116, 105, 118, 105, 116, 121, 58, 32, 37, 46, 50, 102, 44, 32, 105, 110, 112, 117, 116, 58, 32, 37, 100, 10};
.global .align 1 .b8 $str$2[24] = {110, 101, 117, 114, 111, 110, 58, 32, 37, 100, 44, 32, 111, 117, 116, 112, 117, 116, 58, 32, 37, 100, 10};

.visible .entry _Z16init_random_seedj17curandStateXORWOW(
	.param .u32 _Z16init_random_seedj17curandStateXORWOW_param_0,
	.param .align 8 .b8 _Z16init_random_seedj17curandStateXORWOW_param_1[48]
)
{
	.local .align 8 .b8 	__local_depot0[48];
	.reg .b64 	%SP;
	.reg .b64 	%SPL;
	.reg .pred 	%p<63>;
	.reg .b32 	%r<1172>;
	.reg .b32 	%f<2>;
	.reg .b64 	%rd<23>;
	.reg .b64 	%fd<2>;

	mov.u64 	%SPL, __local_depot0;
	ld.param.u32 	%r532, [_Z16init_random_seedj17curandStateXORWOW_param_0];
	ld.param.f64 	%fd1, [_Z16init_random_seedj17curandStateXORWOW_param_1+40];
	ld.param.f32 	%f1, [_Z16init_random_seedj17curandStateXORWOW_param_1+32];
	ld.param.v2.u32 	{%r533, %r534}, [_Z16init_random_seedj17curandStateXORWOW_param_1+24];
	add.u64 	%rd1, %SPL, 0;
	st.local.v2.u32 	[%rd1+24], {%r533, %r534};
	st.local.f32 	[%rd1+32], %f1;
	st.local.f64 	[%rd1+40], %fd1;
	mov.u32 	%r1, %ctaid.x;
	xor.b32  	%r535, %r532, -1429050551;
	mul.lo.s32 	%r536, %r535, 1099087573;
	add.s32 	%r537, %r536, -638133224;
	add.s32 	%r538, %r536, 123456789;
	st.local.v2.u32 	[%rd1], {%r537, %r538};
	xor.b32  	%r539, %r536, 362436069;
	mov.b32 	%r540, -123459836;
	st.local.v2.u32 	[%rd1+8], {%r539, %r540};
	add.s32 	%r541, %r536, 5783321;
	mov.b32 	%r542, -589760388;
	st.local.v2.u32 	[%rd1+16], {%r542, %r541};
	setp.eq.s32 	%p1, %r1, 0;
	@%p1 bra 	$L__BB0_115;
	cvt.u64.u32 	%rd22, %r1;
	mov.b32 	%r895, 0;
	mov.u64 	%rd12, precalc_xorwow_matrix;
$L__BB0_2:
	mov.u64 	%rd3, %rd22;
	and.b64  	%rd4, %rd3, 3;
	setp.eq.s64 	%p2, %rd4, 0;
	@%p2 bra 	$L__BB0_114;
	mul.wide.u32 	%rd11, %r895, 3200;
	add.s64 	%rd5, %rd12, %rd11;
	mov.b32 	%r908, 0;
	mov.u32 	%r909, %r908;
	mov.u32 	%r910, %r908;
	mov.u32 	%r911, %r908;
	mov.u32 	%r912, %r908;
	mov.u32 	%r901, %r908;
$L__BB0_4:
	mul.wide.u32 	%rd13, %r901, 4;
	add.s64 	%rd14, %rd1, %rd13;
	ld.local.u32 	%r9, [%rd14+4];
	shl.b32 	%r10, %r901, 5;
	mov.b32 	%r907, 0;
$L__BB0_5:
	.pragma "nounroll";
	shr.u32 	%r546, %r9, %r907;
	and.b32  	%r547, %r546, 1;
	setp.eq.b32 	%p3, %r547, 1;
	not.pred 	%p4, %p3;
	add.s32 	%r548, %r10, %r907;
	mul.lo.s32 	%r549, %r548, 5;
	mul.wide.u32 	%rd15, %r549, 4;
	add.s64 	%rd6, %rd5, %rd15;
	@%p4 bra 	$L__BB0_7;
	ld.global.nc.u32 	%r550, [%rd6];
	xor.b32  	%r912, %r912, %r550;
	ld.global.nc.u32 	%r551, [%rd6+4];
	xor.b32  	%r911, %r911, %r551;
	ld.global.nc.u32 	%r552, [%rd6+8];
	xor.b32  	%r910, %r910, %r552;
	ld.global.nc.u32 	%r553, [%rd6+12];
	xor.b32  	%r909, %r909, %r553;
	ld.global.nc.u32 	%r554, [%rd6+16];
	xor.b32  	%r908, %r908, %r554;
$L__BB0_7:
	and.b32  	%r556, %r546, 2;
	setp.eq.s32 	%p5, %r556, 0;
	@%p5 bra 	$L__BB0_9;
	ld.global.nc.u32 	%r557, [%rd6+20];
	xor.b32  	%r912, %r912, %r557;
	ld.global.nc.u32 	%r558, [%rd6+24];
	xor.b32  	%r911, %r911, %r558;
	ld.global.nc.u32 	%r559, [%rd6+28];
	xor.b32  	%r910, %r910, %r559;
	ld.global.nc.u32 	%r560, [%rd6+32];
	xor.b32  	%r909, %r909, %r560;
	ld.global.nc.u32 	%r561, [%rd6+36];
	xor.b32  	%r908, %r908, %r561;
$L__BB0_9:
	and.b32  	%r563, %r546, 4;
	setp.eq.s32 	%p6, %r563, 0;
	@%p6 bra 	$L__BB0_11;
	ld.global.nc.u32 	%r564, [%rd6+40];
	xor.b32  	%r912, %r912, %r564;
	ld.global.nc.u32 	%r565, [%rd6+44];
	xor.b32  	%r911, %r911, %r565;
	ld.global.nc.u32 	%r566, [%rd6+48];
	xor.b32  	%r910, %r910, %r566;
	ld.global.nc.u32 	%r567, [%rd6+52];
	xor.b32  	%r909, %r909, %r567;
	ld.global.nc.u32 	%r568, [%rd6+56];
	xor.b32  	%r908, %r908, %r568;
$L__BB0_11:
	and.b32  	%r570, %r546, 8;
	setp.eq.s32 	%p7, %r570, 0;
	@%p7 bra 	$L__BB0_13;
	ld.global.nc.u32 	%r571, [%rd6+60];
	xor.b32  	%r912, %r912, %r571;
	ld.global.nc.u32 	%r572, [%rd6+64];
	xor.b32  	%r911, %r911, %r572;
	ld.global.nc.u32 	%r573, [%rd6+68];
	xor.b32  	%r910, %r910, %r573;
	ld.global.nc.u32 	%r574, [%rd6+72];
	xor.b32  	%r909, %r909, %r574;
	ld.global.nc.u32 	%r575, [%rd6+76];
	xor.b32  	%r908, %r908, %r575;
$L__BB0_13:
	and.b32  	%r577, %r546, 16;
	setp.eq.s32 	%p8, %r577, 0;
	@%p8 bra 	$L__BB0_15;
	ld.global.nc.u32 	%r578, [%rd6+80];
	xor.b32  	%r912, %r912, %r578;
	ld.global.nc.u32 	%r579, [%rd6+84];
	xor.b32  	%r911, %r911, %r579;
	ld.global.nc.u32 	%r580, [%rd6+88];
	xor.b32  	%r910, %r910, %r580;
	ld.global.nc.u32 	%r581, [%rd6+92];
	xor.b32  	%r909, %r909, %r581;
	ld.global.nc.u32 	%r582, [%rd6+96];
	xor.b32  	%r908, %r908, %r582;
$L__BB0_15:
	and.b32  	%r584, %r546, 32;
	setp.eq.s32 	%p9, %r584, 0;
	@%p9 bra 	$L__BB0_17;
	ld.global.nc.u32 	%r585, [%rd6+100];
	xor.b32  	%r912, %r912, %r585;
	ld.global.nc.u32 	%r586, [%rd6+104];
	xor.b32  	%r911, %r911, %r586;
	ld.global.nc.u32 	%r587, [%rd6+108];
	xor.b32  	%r910, %r910, %r587;
	ld.global.nc.u32 	%r588, [%rd6+112];
	xor.b32  	%r909, %r909, %r588;
	ld.global.nc.u32 	%r589, [%rd6+116];
	xor.b32  	%r908, %r908, %r589;
$L__BB0_17:
	and.b32  	%r591, %r546, 64;
	setp.eq.s32 	%p10, %r591, 0;
	@%p10 bra 	$L__BB0_19;
	ld.global.nc.u32 	%r592, [%rd6+120];
	xor.b32  	%r912, %r912, %r592;
	ld.global.nc.u32 	%r593, [%rd6+124];
	xor.b32  	%r911, %r911, %r593;
	ld.global.nc.u32 	%r594, [%rd6+128];
	xor.b32  	%r910, %r910, %r594;
	ld.global.nc.u32 	%r595, [%rd6+132];
	xor.b32  	%r909, %r909, %r595;
	ld.global.nc.u32 	%r596, [%rd6+136];
	xor.b32  	%r908, %r908, %r596;
$L__BB0_19:
	and.b32  	%r598, %r546, 128;
	setp.eq.s32 	%p11, %r598, 0;
	@%p11 bra 	$L__BB0_21;
	ld.global.nc.u32 	%r599, [%rd6+140];
	xor.b32  	%r912, %r912, %r599;
	ld.global.nc.u32 	%r600, [%rd6+144];
	xor.b32  	%r911, %r911, %r600;
	ld.global.nc.u32 	%r601, [%rd6+148];
	xor.b32  	%r910, %r910, %r601;
	ld.global.nc.u32 	%r602, [%rd6+152];
	xor.b32  	%r909, %r909, %r602;
	ld.global.nc.u32 	%r603, [%rd6+156];
	xor.b32  	%r908, %r908, %r603;
$L__BB0_21:
	and.b32  	%r605, %r546, 256;
	setp.eq.s32 	%p12, %r605, 0;
	@%p12 bra 	$L__BB0_23;
	ld.global.nc.u32 	%r606, [%rd6+160];
	xor.b32  	%r912, %r912, %r606;
	ld.global.nc.u32 	%r607, [%rd6+164];
	xor.b32  	%r911, %r911, %r607;
	ld.global.nc.u32 	%r608, [%rd6+168];
	xor.b32  	%r910, %r910, %r608;
	ld.global.nc.u32 	%r609, [%rd6+172];
	xor.b32  	%r909, %r909, %r609;
	ld.global.nc.u32 	%r610, [%rd6+176];
	xor.b32  	%r908, %r908, %r610;
$L__BB0_23:
	and.b32  	%r612, %r546, 512;
	setp.eq.s32 	%p13, %r612, 0;
	@%p13 bra 	$L__BB0_25;
	ld.global.nc.u32 	%r613, [%rd6+180];
	xor.b32  	%r912, %r912, %r613;
	ld.global.nc.u32 	%r614, [%rd6+184];
	xor.b32  	%r911, %r911, %r614;
	ld.global.nc.u32 	%r615, [%rd6+188];
	xor.b32  	%r910, %r910, %r615;
	ld.global.nc.u32 	%r616, [%rd6+192];
	xor.b32  	%r909, %r909, %r616;
	ld.global.nc.u32 	%r617, [%rd6+196];
	xor.b32  	%r908, %r908, %r617;
$L__BB0_25:
	and.b32  	%r619, %r546, 1024;
	setp.eq.s32 	%p14, %r619, 0;
	@%p14 bra 	$L__BB0_27;
	ld.global.nc.u32 	%r620, [%rd6+200];
	xor.b32  	%r912, %r912, %r620;
	ld.global.nc.u32 	%r621, [%rd6+204];
	xor.b32  	%r911, %r911, %r621;
	ld.global.nc.u32 	%r622, [%rd6+208];
	xor.b32  	%r910, %r910, %r622;
	ld.global.nc.u32 	%r623, [%rd6+212];
	xor.b32  	%r909, %r909, %r623;
	ld.global.nc.u32 	%r624, [%rd6+216];
	xor.b32  	%r908, %r908, %r624;
$L__BB0_27:
	and.b32  	%r626, %r546, 2048;
	setp.eq.s32 	%p15, %r626, 0;
	@%p15 bra 	$L__BB0_29;
	ld.global.nc.u32 	%r627, [%rd6+220];
	xor.b32  	%r912, %r912, %r627;
	ld.global.nc.u32 	%r628, [%rd6+224];
	xor.b32  	%r911, %r911, %r628;
	ld.global.nc.u32 	%r629, [%rd6+228];
	xor.b32  	%r910, %r910, %r629;
	ld.global.nc.u32 	%r630, [%rd6+232];
	xor.b32  	%r909, %r909, %r630;
	ld.global.nc.u32 	%r631, [%rd6+236];
	xor.b32  	%r908, %r908, %r631;
$L__BB0_29:
	and.b32  	%r633, %r546, 4096;
	setp.eq.s32 	%p16, %r633, 0;
	@%p16 bra 	$L__BB0_31;
	ld.global.nc.u32 	%r634, [%rd6+240];
	xor.b32  	%r912, %r912, %r634;
	ld.global.nc.u32 	%r635, [%rd6+244];
	xor.b32  	%r911, %r911, %r635;
	ld.global.nc.u32 	%r636, [%rd6+248];
	xor.b32  	%r910, %r910, %r636;
	ld.global.nc.u32 	%r637, [%rd6+252];
	xor.b32  	%r909, %r909, %r637;
	ld.global.nc.u32 	%r638, [%rd6+256];
	xor.b32  	%r908, %r908, %r638;
$L__BB0_31:
	and.b32  	%r640, %r546, 8192;
	setp.eq.s32 	%p17, %r640, 0;
	@%p17 bra 	$L__BB0_33;
	ld.global.nc.u32 	%r641, [%rd6+260];
	xor.b32  	%r912, %r912, %r641;
	ld.global.nc.u32 	%r642, [%rd6+264];
	xor.b32  	%r911, %r911, %r642;
	ld.global.nc.u32 	%r643, [%rd6+268];
	xor.b32  	%r910, %r910, %r643;
	ld.global.nc.u32 	%r644, [%rd6+272];
	xor.b32  	%r909, %r909, %r644;
	ld.global.nc.u32 	%r645, [%rd6+276];
	xor.b32  	%r908, %r908, %r645;
$L__BB0_33:
	and.b32  	%r647, %r546, 16384;
	setp.eq.s32 	%p18, %r647, 0;
	@%p18 bra 	$L__BB0_35;
	ld.global.nc.u32 	%r648, [%rd6+280];
	xor.b32  	%r912, %r912, %r648;
	ld.global.nc.u32 	%r649, [%rd6+284];
	xor.b32  	%r911, %r911, %r649;
	ld.global.nc.u32 	%r650, [%rd6+288];
	xor.b32  	%r910, %r910, %r650;
	ld.global.nc.u32 	%r651, [%rd6+292];
	xor.b32  	%r909, %r909, %r651;
	ld.global.nc.u32 	%r652, [%rd6+296];
	xor.b32  	%r908, %r908, %r652;
$L__BB0_35:
	and.b32  	%r654, %r546, 32768;
	setp.eq.s32 	%p19, %r654, 0;
	@%p19 bra 	$L__BB0_37;
	ld.global.nc.u32 	%r655, [%rd6+300];
	xor.b32  	%r912, %r912, %r655;
	ld.global.nc.u32 	%r656, [%rd6+304];
	xor.b32  	%r911, %r911, %r656;
	ld.global.nc.u32 	%r657, [%rd6+308];
	xor.b32  	%r910, %r910, %r657;
	ld.global.nc.u32 	%r658, [%rd6+312];
	xor.b32  	%r909, %r909, %r658;
	ld.global.nc.u32 	%r659, [%rd6+316];
	xor.b32  	%r908, %r908, %r659;
$L__BB0_37:
	add.s32 	%r907, %r907, 16;
	setp.ne.s32 	%p20, %r907, 32;
	@%p20 bra 	$L__BB0_5;
	mad.lo.s32 	%r660, %r901, -31, %r10;
	add.s32 	%r901, %r660, 1;
	setp.ne.s32 	%p21, %r901, 5;
	@%p21 bra 	$L__BB0_4;
	st.local.u32 	[%rd1+4], %r912;
	st.local.v2.u32 	[%rd1+8], {%r911, %r910};
	st.local.v2.u32 	[%rd1+16], {%r909, %r908};
	setp.eq.s64 	%p22, %rd4, 1;
	@%p22 bra 	$L__BB0_114;
	mov.b32 	%r1000, 0;
	mov.u32 	%r1001, %r1000;
	mov.u32 	%r1002, %r1000;
	mov.u32 	%r1003, %r1000;
	mov.u32 	%r1004, %r1000;
	mov.u32 	%r993, %r1000;
$L__BB0_41:
	mul.wide.u32 	%rd16, %r993, 4;
	add.s64 	%rd17, %rd1, %rd16;
	ld.local.u32 	%r185, [%rd17+4];
	shl.b32 	%r186, %r993, 5;
	mov.b32 	%r999, 0;
$L__BB0_42:
	.pragma "nounroll";
	shr.u32 	%r663, %r185, %r999;
	and.b32  	%r664, %r663, 1;
	setp.eq.b32 	%p23, %r664, 1;
	not.pred 	%p24, %p23;
	add.s32 	%r665, %r186, %r999;
	mul.lo.s32 	%r666, %r665, 5;
	mul.wide.u32 	%rd18, %r666, 4;
	add.s64 	%rd7, %rd5, %rd18;
	@%p24 bra 	$L__BB0_44;
	ld.global.nc.u32 	%r667, [%rd7];
	xor.b32  	%r1004, %r1004, %r667;
	ld.global.nc.u32 	%r668, [%rd7+4];
	xor.b32  	%r1003, %r1003, %r668;
	ld.global.nc.u32 	%r669, [%rd7+8];
	xor.b32  	%r1002, %r1002, %r669;
	ld.global.nc.u32 	%r670, [%rd7+12];
	xor.b32  	%r1001, %r1001, %r670;
	ld.global.nc.u32 	%r671, [%rd7+16];
	xor.b32  	%r1000, %r1000, %r671;
$L__BB0_44:
	and.b32  	%r673, %r663, 2;
	setp.eq.s32 	%p25, %r673, 0;
	@%p25 bra 	$L__BB0_46;
	ld.global.nc.u32 	%r674, [%rd7+20];
	xor.b32  	%r1004, %r1004, %r674;
	ld.global.nc.u32 	%r675, [%rd7+24];
	xor.b32  	%r1003, %r1003, %r675;
	ld.global.nc.u32 	%r676, [%rd7+28];
	xor.b32  	%r1002, %r1002, %r676;
	ld.global.nc.u32 	%r677, [%rd7+32];
	xor.b32  	%r1001, %r1001, %r677;
	ld.global.nc.u32 	%r678, [%rd7+36];
	xor.b32  	%r1000, %r1000, %r678;
$L__BB0_46:
	and.b32  	%r680, %r663, 4;
	setp.eq.s32 	%p26, %r680, 0;
	@%p26 bra 	$L__BB0_48;
	ld.global.nc.u32 	%r681, [%rd7+40];
	xor.b32  	%r1004, %r1004, %r681;
	ld.global.nc.u32 	%r682, [%rd7+44];
	xor.b32  	%r1003, %r1003, %r682;
	ld.global.nc.u32 	%r683, [%rd7+48];
	xor.b32  	%r1002, %r1002, %r683;
	ld.global.nc.u32 	%r684, [%rd7+52];
	xor.b32  	%r1001, %r1001, %r684;
	ld.global.nc.u32 	%r685, [%rd7+56];
	xor.b32  	%r1000, %r1000, %r685;
$L__BB0_48:
	and.b32  	%r687, %r663, 8;
	setp.eq.s32 	%p27, %r687, 0;
	@%p27 bra 	$L__BB0_50;
	ld.global.nc.u32 	%r688, [%rd7+60];
	xor.b32  	%r1004, %r1004, %r688;
	ld.global.nc.u32 	%r689, [%rd7+64];
	xor.b32  	%r1003, %r1003, %r689;
	ld.global.nc.u32 	%r690, [%rd7+68];
	xor.b32  	%r1002, %r1002, %r690;
	ld.global.nc.u32 	%r691, [%rd7+72];
	xor.b32  	%r1001, %r1001, %r691;
	ld.global.nc.u32 	%r692, [%rd7+76];
	xor.b32  	%r1000, %r1000, %r692;
$L__BB0_50:
	and.b32  	%r694, %r663, 16;
	setp.eq.s32 	%p28, %r694, 0;
	@%p28 bra 	$L__BB0_52;
	ld.global.nc.u32 	%r695, [%rd7+80];
	xor.b32  	%r1004, %r1004, %r695;
	ld.global.nc.u32 	%r696, [%rd7+84];
	xor.b32  	%r1003, %r1003, %r696;
	ld.global.nc.u32 	%r697, [%rd7+88];
	xor.b32  	%r1002, %r1002, %r697;
	ld.global.nc.u32 	%r698, [%rd7+92];
	xor.b32  	%r1001, %r1001, %r698;
	ld.global.nc.u32 	%r699, [%rd7+96];
	xor.b32  	%r1000, %r1000, %r699;
$L__BB0_52:
	and.b32  	%r701, %r663, 32;
	setp.eq.s32 	%p29, %r701, 0;
	@%p29 bra 	$L__BB0_54;
	ld.global.nc.u32 	%r702, [%rd7+100];
	xor.b32  	%r1004, %r1004, %r702;
	ld.global.nc.u32 	%r703, [%rd7+104];
	xor.b32  	%r1003, %r1003, %r703;
	ld.global.nc.u32 	%r704, [%rd7+108];
	xor.b32  	%r1002, %r1002, %r704;
	ld.global.nc.u32 	%r705, [%rd7+112];
	xor.b32  	%r1001, %r1001, %r705;
	ld.global.nc.u32 	%r706, [%rd7+116];
	xor.b32  	%r1000, %r1000, %r706;
$L__BB0_54:
	and.b32  	%r708, %r663, 64;
	setp.eq.s32 	%p30, %r708, 0;
	@%p30 bra 	$L__BB0_56;
	ld.global.nc.u32 	%r709, [%rd7+120];
	xor.b32  	%r1004, %r1004, %r709;
	ld.global.nc.u32 	%r710, [%rd7+124];
	xor.b32  	%r1003, %r1003, %r710;
	ld.global.nc.u32 	%r711, [%rd7+128];
	xor.b32  	%r1002, %r1002, %r711;
	ld.global.nc.u32 	%r712, [%rd7+132];
	xor.b32  	%r1001, %r1001, %r712;
	ld.global.nc.u32 	%r713, [%rd7+136];
	xor.b32  	%r1000, %r1000, %r713;
$L__BB0_56:
	and.b32  	%r715, %r663, 128;
	setp.eq.s32 	%p31, %r715, 0;
	@%p31 bra 	$L__BB0_58;
	ld.global.nc.u32 	%r716, [%rd7+140];
	xor.b32  	%r1004, %r1004, %r716;
	ld.global.nc.u32 	%r717, [%rd7+144];
	xor.b32  	%r1003, %r1003, %r717;
	ld.global.nc.u32 	%r718, [%rd7+148];
	xor.b32  	%r1002, %r1002, %r718;
	ld.global.nc.u32 	%r719, [%rd7+152];
	xor.b32  	%r1001, %r1001, %r719;
	ld.global.nc.u32 	%r720, [%rd7+156];
	xor.b32  	%r1000, %r1000, %r720;
$L__BB0_58:
	and.b32  	%r722, %r663, 256;
	setp.eq.s32 	%p32, %r722, 0;
	@%p32 bra 	$L__BB0_60;
	ld.global.nc.u32 	%r723, [%rd7+160];
	xor.b32  	%r1004, %r1004, %r723;
	ld.global.nc.u32 	%r724, [%rd7+164];
	xor.b32  	%r1003, %r1003, %r724;
	ld.global.nc.u32 	%r725, [%rd7+168];
	xor.b32  	%r1002, %r1002, %r725;
	ld.global.nc.u32 	%r726, [%rd7+172];
	xor.b32  	%r1001, %r1001, %r726;
	ld.global.nc.u32 	%r727, [%rd7+176];
	xor.b32  	%r1000, %r1000, %r727;
$L__BB0_60:
	and.b32  	%r729, %r663, 512;
	setp.eq.s32 	%p33, %r729, 0;
	@%p33 bra 	$L__BB0_62;
	ld.global.nc.u32 	%r730, [%rd7+180];
	xor.b32  	%r1004, %r1004, %r730;
	ld.global.nc.u32 	%r731, [%rd7+184];
	xor.b32  	%r1003, %r1003, %r731;
	ld.global.nc.u32 	%r732, [%rd7+188];
	xor.b32  	%r1002, %r1002, %r732;
	ld.global.nc.u32 	%r733, [%rd7+192];
	xor.b32  	%r1001, %r1001, %r733;
	ld.global.nc.u32 	%r734, [%rd7+196];
	xor.b32  	%r1000, %r1000, %r734;
$L__BB0_62:
	and.b32  	%r736, %r663, 1024;
	setp.eq.s32 	%p34, %r736, 0;
	@%p34 bra 	$L__BB0_64;
	ld.global.nc.u32 	%r737, [%rd7+200];
	xor.b32  	%r1004, %r1004, %r737;
	ld.global.nc.u32 	%r738, [%rd7+204];
	xor.b32  	%r1003, %r1003, %r738;
	ld.global.nc.u32 	%r739, [%rd7+208];
	xor.b32  	%r1002, %r1002, %r739;
	ld.global.nc.u32 	%r740, [%rd7+212];
	xor.b32  	%r1001, %r1001, %r740;
	ld.global.nc.u32 	%r741, [%rd7+216];
	xor.b32  	%r1000, %r1000, %r741;
$L__BB0_64:
	and.b32  	%r743, %r663, 2048;
	setp.eq.s32 	%p35, %r743, 0;
	@%p35 bra 	$L__BB0_66;
	ld.global.nc.u32 	%r744, [%rd7+220];
	xor.b32  	%r1004, %r1004, %r744;
	ld.global.nc.u32 	%r745, [%rd7+224];
	xor.b32  	%r1003, %r1003, %r745;
	ld.global.nc.u32 	%r746, [%rd7+228];
	xor.b32  	%r1002, %r1002, %r746;
	ld.global.nc.u32 	%r747, [%rd7+232];
	xor.b32  	%r1001, %r1001, %r747;
	ld.global.nc.u32 	%r748, [%rd7+236];
	xor.b32  	%r1000, %r1000, %r748;
$L__BB0_66:
	and.b32  	%r750, %r663, 4096;
	setp.eq.s32 	%p36, %r750, 0;
	@%p36 bra 	$L__BB0_68;
	ld.global.nc.u32 	%r751, [%rd7+240];
	xor.b32  	%r1004, %r1004, %r751;
	ld.global.nc.u32 	%r752, [%rd7+244];
	xor.b32  	%r1003, %r1003, %r752;
	ld.global.nc.u32 	%r753, [%rd7+248];
	xor.b32  	%r1002, %r1002, %r753;
	ld.global.nc.u32 	%r754, [%rd7+252];
	xor.b32  	%r1001, %r1001, %r754;
	ld.global.nc.u32 	%r755, [%rd7+256];
	xor.b32  	%r1000, %r1000, %r755;
$L__BB0_68:
	and.b32  	%r757, %r663, 8192;
	setp.eq.s32 	%p37, %r757, 0;
	@%p37 bra 	$L__BB0_70;
	ld.global.nc.u32 	%r758, [%rd7+260];
	xor.b32  	%r1004, %r1004, %r758;
	ld.global.nc.u32 	%r759, [%rd7+264];
	xor.b32  	%r1003, %r1003, %r759;
	ld.global.nc.u32 	%r760, [%rd7+268];
	xor.b32  	%r1002, %r1002, %r760;
	ld.global.nc.u32 	%r761, [%rd7+272];
	xor.b32  	%r1001, %r1001, %r761;
	ld.global.nc.u32 	%r762, [%rd7+276];
	xor.b32  	%r1000, %r1000, %r762;
$L__BB0_70:
	and.b32  	%r764, %r663, 16384;
	setp.eq.s32 	%p38, %r764, 0;
	@%p38 bra 	$L__BB0_72;
	ld.global.nc.u32 	%r765, [%rd7+280];
	xor.b32  	%r1004, %r1004, %r765;
	ld.global.nc.u32 	%r766, [%rd7+284];
	xor.b32  	%r1003, %r1003, %r766;
	ld.global.nc.u32 	%r767, [%rd7+288];
	xor.b32  	%r1002, %r1002, %r767;
	ld.global.nc.u32 	%r768, [%rd7+292];
	xor.b32  	%r1001, %r1001, %r768;
	ld.global.nc.u32 	%r769, [%rd7+296];
	xor.b32  	%r1000, %r1000, %r769;
$L__BB0_72:
	and.b32  	%r771, %r663, 32768;
	setp.eq.s32 	%p39, %r771, 0;
	@%p39 bra 	$L__BB0_74;
	ld.global.nc.u32 	%r772, [%rd7+300];
	xor.b32  	%r1004, %r1004, %r772;
	ld.global.nc.u32 	%r773, [%rd7+304];
	xor.b32  	%r1003, %r1003, %r773;
	ld.global.nc.u32 	%r774, [%rd7+308];
	xor.b32  	%r1002, %r1002, %r774;
	ld.global.nc.u32 	%r775, [%rd7+312];
	xor.b32  	%r1001, %r1001, %r775;
	ld.global.nc.u32 	%r776, [%rd7+316];
	xor.b32  	%r1000, %r1000, %r776;
$L__BB0_74:
	add.s32 	%r999, %r999, 16;
	setp.ne.s32 	%p40, %r999, 32;
	@%p40 bra 	$L__BB0_42;
	mad.lo.s32 	%r777, %r993, -31, %r186;
	add.s32 	%r993, %r777, 1;
	setp.ne.s32 	%p41, %r993, 5;
	@%p41 bra 	$L__BB0_41;
	st.local.u32 	[%rd1+4], %r1004;
	st.local.v2.u32 	[%rd1+8], {%r1003, %r1002};
	st.local.v2.u32 	[%rd1+16], {%r1001, %r1000};
	setp.ne.s64 	%p42, %rd4, 3;
	@%p42 bra 	$L__BB0_114;
	mov.b32 	%r1092, 0;
	mov.u32 	%r1093, %r1092;
	mov.u32 	%r1094, %r1092;
	mov.u32 	%r1095, %r1092;
	mov.u32 	%r1096, %r1092;
	mov.u32 	%r1085, %r1092;
$L__BB0_78:
	mul.wide.u32 	%rd19, %r1085, 4;
	add.s64 	%rd20, %rd1, %rd19;
	ld.local.u32 	%r361, [%rd20+4];
	shl.b32 	%r362, %r1085, 5;
	mov.b32 	%r1091, 0;
$L__BB0_79:
	.pragma "nounroll";
	shr.u32 	%r780, %r361, %r1091;
	and.b32  	%r781, %r780, 1;
	setp.eq.b32 	%p43, %r781, 1;
	not.pred 	%p44, %p43;
	add.s32 	%r782, %r362, %r1091;
	mul.lo.s32 	%r783, %r782, 5;
	mul.wide.u32 	%rd21, %r783, 4;
	add.s64 	%rd8, %rd5, %rd21;
	@%p44 bra 	$L__BB0_81;
	ld.global.nc.u32 	%r784, [%rd8];
	xor.b32  	%r1096, %r1096, %r784;
	ld.global.nc.u32 	%r785, [%rd8+4];
	xor.b32  	%r1095, %r1095, %r785;
	ld.global.nc.u32 	%r786, [%rd8+8];
	xor.b32  	%r1094, %r1094, %r786;
	ld.global.nc.u32 	%r787, [%rd8+12];
	xor.b32  	%r1093, %r1093, %r787;
	ld.global.nc.u32 	%r788, [%rd8+16];
	xor.b32  	%r1092, %r1092, %r788;
$L__BB0_81:
	and.b32  	%r790, %r780, 2;
	setp.eq.s32 	%p45, %r790, 0;
	@%p45 bra 	$L__BB0_83;
	ld.global.nc.u32 	%r791, [%rd8+20];
	xor.b32  	%r1096, %r1096, %r791;
	ld.global.nc.u32 	%r792, [%rd8+24];
	xor.b32  	%r1095, %r1095, %r792;
	ld.global.nc.u32 	%r793, [%rd8+28];
	xor.b32  	%r1094, %r1094, %r793;
	ld.global.nc.u32 	%r794, [%rd8+32];
	xor.b32  	%r1093, %r1093, %r794;
	ld.global.nc.u32 	%r795, [%rd8+36];
	xor.b32  	%r1092, %r1092, %r795;
$L__BB0_83:
	and.b32  	%r797, %r780, 4;
	setp.eq.s32 	%p46, %r797, 0;
	@%p46 bra 	$L__BB0_85;
	ld.global.nc.u32 	%r798, [%rd8+40];
	xor.b32  	%r1096, %r1096, %r798;
	ld.global.nc.u32 	%r799, [%rd8+44];
	xor.b32  	%r1095, %r1095, %r799;
	ld.global.nc.u32 	%r800, [%rd8+48];
	xor.b32  	%r1094, %r1094, %r800;
	ld.global.nc.u32 	%r801, [%rd8+52];
	xor.b32  	%r1093, %r1093, %r801;
	ld.global.nc.u32 	%r802, [%rd8+56];
	xor.b32  	%r1092, %r1092, %r802;
$L__BB0_85:
	and.b32  	%r804, %r780, 8;
	setp.eq.s32 	%p47, %r804, 0;
	@%p47 bra 	$L__BB0_87;
	ld.global.nc.u32 	%r805, [%rd8+60];
	xor.b32  	%r1096, %r1096, %r805;
	ld.global.nc.u32 	%r806, [%rd8+64];
	xor.b32  	%r1095, %r1095, %r806;
	ld.global.nc.u32 	%r807, [%rd8+68];
	xor.b32  	%r1094, %r1094, %r807;
	ld.global.nc.u32 	%r808, [%rd8+72];
	xor.b32  	%r1093, %r1093, %r808;
	ld.global.nc.u32 	%r809, [%rd8+76];
	xor.b32  	%r1092, %r1092, %r809;
$L__BB0_87:
	and.b32  	%r811, %r780, 16;
	setp.eq.s32 	%p48, %r811, 0;
	@%p48 bra 	$L__BB0_89;
	ld.global.nc.u32 	%r812, [%rd8+80];
	xor.b32  	%r1096, %r1096, %r812;
	ld.global.nc.u32 	%r813, [%rd8+84];
	xor.b32  	%r1095, %r1095, %r813;
	ld.global.nc.u32 	%r814, [%rd8+88];
	xor.b32  	%r1094, %r1094, %r814;
	ld.global.nc.u32 	%r815, [%rd8+92];
	xor.b32  	%r1093, %r1093, %r815;
	ld.global.nc.u32 	%r816, [%rd8+96];
	xor.b32  	%r1092, %r1092, %r816;
$L__BB0_89:
	and.b32  	%r818, %r780, 32;
	setp.eq.s32 	%p49, %r818, 0;
	@%p49 bra 	$L__BB0_91;
	ld.global.nc.u32 	%r819, [%rd8+100];
	xor.b32  	%r1096, %r1096, %r819;
	ld.global.nc.u32 	%r820, [%rd8+104];
	xor.b32  	%r1095, %r1095, %r820;
	ld.global.nc.u32 	%r821, [%rd8+108];
	xor.b32  	%r1094, %r1094, %r821;
	ld.global.nc.u32 	%r822, [%rd8+112];
	xor.b32  	%r1093, %r1093, %r822;
	ld.global.nc.u32 	%r823, [%rd8+116];
	xor.b32  	%r1092, %r1092, %r823;
$L__BB0_91:
	and.b32  	%r825, %r780, 64;
	setp.eq.s32 	%p50, %r825, 0;
	@%p50 bra 	$L__BB0_93;
	ld.global.nc.u32 	%r826, [%rd8+120];
	xor.b32  	%r1096, %r1096, %r826;
	ld.global.nc.u32 	%r827, [%rd8+124];
	xor.b32  	%r1095, %r1095, %r827;
	ld.global.nc.u32 	%r828, [%rd8+128];
	xor.b32  	%r1094, %r1094, %r828;
	ld.global.nc.u32 	%r829, [%rd8+132];
	xor.b32  	%r1093, %r1093, %r829;
	ld.global.nc.u32 	%r830, [%rd8+136];
	xor.b32  	%r1092, %r1092, %r830;
$L__BB0_93:
	and.b32  	%r832, %r780, 128;
	setp.eq.s32 	%p51, %r832, 0;
	@%p51 bra 	$L__BB0_95;
	ld.global.nc.u32 	%r833, [%rd8+140];
	xor.b32  	%r1096, %r1096, %r833;
	ld.global.nc.u32 	%r834, [%rd8+144];
	xor.b32  	%r1095, %r1095, %r834;
	ld.global.nc.u32 	%r835, [%rd8+148];
	xor.b32  	%r1094, %r1094, %r835;
	ld.global.nc.u32 	%r836, [%rd8+152];
	xor.b32  	%r1093, %r1093, %r836;
	ld.global.nc.u32 	%r837, [%rd8+156];
	xor.b32  	%r1092, %r1092, %r837;
$L__BB0_95:
	and.b32  	%r839, %r780, 256;
	setp.eq.s32 	%p52, %r839, 0;
	@%p52 bra 	$L__BB0_97;
	ld.global.nc.u32 	%r840, [%rd8+160];
	xor.b32  	%r1096, %r1096, %r840;
	ld.global.nc.u32 	%r841, [%rd8+164];
	xor.b32  	%r1095, %r1095, %r841;
	ld.global.nc.u32 	%r842, [%rd8+168];
	xor.b32  	%r1094, %r1094, %r842;
	ld.global.nc.u32 	%r843, [%rd8+172];
	xor.b32  	%r1093, %r1093, %r843;
	ld.global.nc.u32 	%r844, [%rd8+176];
	xor.b32  	%r1092, %r1092, %r844;
$L__BB0_97:
	and.b32  	%r846, %r780, 512;
	setp.eq.s32 	%p53, %r846, 0;
	@%p53 bra 	$L__BB0_99;
	ld.global.nc.u32 	%r847, [%rd8+180];
	xor.b32  	%r1096, %r1096, %r847;
	ld.global.nc.u32 	%r848, [%rd8+184];
	xor.b32  	%r1095, %r1095, %r848;
	ld.global.nc.u32 	%r849, [%rd8+188];
	xor.b32  	%r1094, %r1094, %r849;
	ld.global.nc.u32 	%r850, [%rd8+192];
	xor.b32  	%r1093, %r1093, %r850;
	ld.global.nc.u32 	%r851, [%rd8+196];
	xor.b32  	%r1092, %r1092, %r851;
$L__BB0_99:
	and.b32  	%r853, %r780, 1024;
	setp.eq.s32 	%p54, %r853, 0;
	@%p54 bra 	$L__BB0_101;
	ld.global.nc.u32 	%r854, [%rd8+200];
	xor.b32  	%r1096, %r1096, %r854;
	ld.global.nc.u32 	%r855, [%rd8+204];
	xor.b32  	%r1095, %r1095, %r855;
	ld.global.nc.u32 	%r856, [%rd8+208];
	xor.b32  	%r1094, %r1094, %r856;
	ld.global.nc.u32 	%r857, [%rd8+212];
	xor.b32  	%r1093, %r1093, %r857;
	ld.global.nc.u32 	%r858, [%rd8+216];
	xor.b32  	%r1092, %r1092, %r858;
$L__BB0_101:
	and.b32  	%r860, %r780, 2048;
	setp.eq.s32 	%p55, %r860, 0;
	@%p55 bra 	$L__BB0_103;
	ld.global.nc.u32 	%r861, [%rd8+220];
	xor.b32  	%r1096, %r1096, %r861;
	ld.global.nc.u32 	%r862, [%rd8+224];
	xor.b32  	%r1095, %r1095, %r862;
	ld.global.nc.u32 	%r863, [%rd8+228];
	xor.b32  	%r1094, %r1094, %r863;
	ld.global.nc.u32 	%r864, [%rd8+232];
	xor.b32  	%r1093, %r1093, %r864;
	ld.global.nc.u32 	%r865, [%rd8+236];
	xor.b32  	%r1092, %r1092, %r865;
$L__BB0_103:
	and.b32  	%r867, %r780, 4096;
	setp.eq.s32 	%p56, %r867, 0;
	@%p56 bra 	$L__BB0_105;
	ld.global.nc.u32 	%r868, [%rd8+240];
	xor.b32  	%r1096, %r1096, %r868;
	ld.global.nc.u32 	%r869, [%rd8+244];
	xor.b32  	%r1095, %r1095, %r869;
	ld.global.nc.u32 	%r870, [%rd8+248];
	xor.b32  	%r1094, %r1094, %r870;
	ld.global.nc.u32 	%r871, [%rd8+252];
	xor.b32  	%r1093, %r1093, %r871;
	ld.global.nc.u32 	%r872, [%rd8+256];
	xor.b32  	%r1092, %r1092, %r872;
$L__BB0_105:
	and.b32  	%r874, %r780, 8192;
	setp.eq.s32 	%p57, %r874, 0;
	@%p57 bra 	$L__BB0_107;
	ld.global.nc.u32 	%r875, [%rd8+260];
	xor.b32  	%r1096, %r1096, %r875;
	ld.global.nc.u32 	%r876, [%rd8+264];
	xor.b32  	%r1095, %r1095, %r876;
	ld.global.nc.u32 	%r877, [%rd8+268];
	xor.b32  	%r1094, %r1094, %r877;
	ld.global.nc.u32 	%r878, [%rd8+272];
	xor.b32  	%r1093, %r1093, %r878;
	ld.global.nc.u32 	%r879, [%rd8+276];
	xor.b32  	%r1092, %r1092, %r879;
$L__BB0_107:
	and.b32  	%r881, %r780, 16384;
	setp.eq.s32 	%p58, %r881, 0;
	@%p58 bra 	$L__BB0_109;
	ld.global.nc.u32 	%r882, [%rd8+280];
	xor.b32  	%r1096, %r1096, %r882;
	ld.global.nc.u32 	%r883, [%rd8+284];
	xor.b32  	%r1095, %r1095, %r883;
	ld.global.nc.u32 	%r884, [%rd8+288];
	xor.b32  	%r1094, %r1094, %r884;
	ld.global.nc.u32 	%r885, [%rd8+292];
	xor.b32  	%r1093, %r1093, %r885;
	ld.global.nc.u32 	%r886, [%rd8+296];
	xor.b32  	%r1092, %r1092, %r886;
$L__BB0_109:
	and.b32  	%r888, %r780, 32768;
	setp.eq.s32 	%p59, %r888, 0;
	@%p59 bra 	$L__BB0_111;
	ld.global.nc.u32 	%r889, [%rd8+300];
	xor.b32  	%r1096, %r1096, %r889;
	ld.global.nc.u32 	%r890, [%rd8+304];
	xor.b32  	%r1095, %r1095, %r890;
	ld.global.nc.u32 	%r891, [%rd8+308];
	xor.b32  	%r1094, %r1094, %r891;
	ld.global.nc.u32 	%r892, [%rd8+312];
	xor.b32  	%r1093, %r1093, %r892;
	ld.global.nc.u32 	%r893, [%rd8+316];
	xor.b32  	%r1092, %r1092, %r893;
$L__BB0_111:
	add.s32 	%r1091, %r1091, 16;
	setp.ne.s32 	%p60, %r1091, 32;
	@%p60 bra 	$L__BB0_79;
	mad.lo.s32 	%r894, %r1085, -31, %r362;
	add.s32 	%r1085, %r894, 1;
	setp.ne.s32 	%p61, %r1085, 5;
	@%p61 bra 	$L__BB0_78;
	st.local.u32 	[%rd1+4], %r1096;
	st.local.v2.u32 	[%rd1+8], {%r1095, %r1094};
	st.local.v2.u32 	[%rd1+16], {%r1093, %r1092};
$L__BB0_114:
	shr.u64 	%rd22, %rd3, 2;
	add.s32 	%r895, %r895, 1;
	setp.gt.u64 	%p62, %rd3, 3;
	@%p62 bra 	$L__BB0_2;
$L__BB0_115:
	ret;

}
	// .globl	_Z4initP7Synapsem17curandStateXORWOW
.visible .entry _Z4initP7Synapsem17curandStateXORWOW(
	.param .u64 .ptr .align 1 _Z4initP7Synapsem17curandStateXORWOW_param_0,
	.param .u64 _Z4initP7Synapsem17curandStateXORWOW_param_1,
	.param .align 8 .b8 _Z4initP7Synapsem17curandStateXORWOW_param_2[48]
)
{
	.local .align 16 .b8 	__local_depot1[64];
	.reg .b64 	%SP;
	.reg .b64 	%SPL;
	.reg .pred 	%p<63>;
	.reg .b32 	%r<1202>;
	.reg .b32 	%f<4>;
	.reg .b64 	%rd<34>;
	.reg .b64 	%fd<3>;

	mov.u64 	%SPL, __local_depot1;
	cvta.local.u64 	%SP, %SPL;
	ld.param.u64 	%rd10, [_Z4initP7Synapsem17curandStateXORWOW_param_0];
	ld.param.f64 	%fd1, [_Z4initP7Synapsem17curandStateXORWOW_param_2+40];
	ld.param.f32 	%f1, [_Z4initP7Synapsem17curandStateXORWOW_param_2+32];
	ld.param.u64 	%rd11, [_Z4initP7Synapsem17curandStateXORWOW_param_1];
	ld.param.v2.u32 	{%r543, %r544}, [_Z4initP7Synapsem17curandStateXORWOW_param_2+24];
	ld.param.v2.u32 	{%r545, %r934}, [_Z4initP7Synapsem17curandStateXORWOW_param_2+16];
	ld.param.v2.u32 	{%r546, %r547}, [_Z4initP7Synapsem17curandStateXORWOW_param_2+8];
	ld.param.v2.u32 	{%r1, %r938}, [_Z4initP7Synapsem17curandStateXORWOW_param_2];
	add.u64 	%rd1, %SPL, 0;
	st.local.v2.u32 	[%rd1], {%r1, %r938};
	st.local.v2.u32 	[%rd1+8], {%r546, %r547};
	st.local.v2.u32 	[%rd1+16], {%r545, %r934};
	st.local.v2.u32 	[%rd1+24], {%r543, %r544};
	st.local.f32 	[%rd1+32], %f1;
	st.local.f64 	[%rd1+40], %fd1;
	mov.u32 	%r548, %ctaid.x;
	mov.u32 	%r549, %ntid.x;
	mov.u32 	%r550, %tid.x;
	mad.lo.s32 	%r4, %r548, %r549, %r550;
	mov.u32 	%r551, %ctaid.y;
	mov.u32 	%r552, %ntid.y;
	mov.u32 	%r553, %tid.y;
	mad.lo.s32 	%r5, %r551, %r552, %r553;
	mad.lo.s32 	%r6, %r4, %r5, %r4;
	setp.eq.s32 	%p1, %r4, 0;
	@%p1 bra 	$L__BB1_115;
	cvt.s64.s32 	%rd33, %r6;
	mov.b32 	%r921, 0;
$L__BB1_2:
	mov.u64 	%rd3, %rd33;
	and.b64  	%rd4, %rd3, 3;
	setp.eq.s64 	%p2, %rd4, 0;
	@%p2 bra 	$L__BB1_114;
	mul.wide.u32 	%rd13, %r921, 3200;
	mov.u64 	%rd14, precalc_xorwow_offset_matrix;
	add.s64 	%rd5, %rd14, %rd13;
	mov.b32 	%r934, 0;
	mov.u32 	%r935, %r934;
	mov.u32 	%r936, %r934;
	mov.u32 	%r937, %r934;
	mov.u32 	%r938, %r934;
	mov.u32 	%r927, %r934;
$L__BB1_4:
	mul.wide.u32 	%rd15, %r927, 4;
	add.s64 	%rd16, %rd1, %rd15;
	ld.local.u32 	%r16, [%rd16+4];
	shl.b32 	%r17, %r927, 5;
	mov.b32 	%r933, 0;
$L__BB1_5:
	.pragma "nounroll";
	shr.u32 	%r557, %r16, %r933;
	and.b32  	%r558, %r557, 1;
	setp.eq.b32 	%p3, %r558, 1;
	not.pred 	%p4, %p3;
	add.s32 	%r559, %r17, %r933;
	mul.lo.s32 	%r560, %r559, 5;
	mul.wide.u32 	%rd17, %r560, 4;
	add.s64 	%rd6, %rd5, %rd17;
	@%p4 bra 	$L__BB1_7;
	ld.global.u32 	%r561, [%rd6];
	xor.b32  	%r938, %r938, %r561;
	ld.global.u32 	%r562, [%rd6+4];
	xor.b32  	%r937, %r937, %r562;
	ld.global.u32 	%r563, [%rd6+8];
	xor.b32  	%r936, %r936, %r563;
	ld.global.u32 	%r564, [%rd6+12];
	xor.b32  	%r935, %r935, %r564;
	ld.global.u32 	%r565, [%rd6+16];
	xor.b32  	%r934, %r934, %r565;
$L__BB1_7:
	and.b32  	%r567, %r557, 2;
	setp.eq.s32 	%p5, %r567, 0;
	@%p5 bra 	$L__BB1_9;
	ld.global.u32 	%r568, [%rd6+20];
	xor.b32  	%r938, %r938, %r568;
	ld.global.u32 	%r569, [%rd6+24];
	xor.b32  	%r937, %r937, %r569;
	ld.global.u32 	%r570, [%rd6+28];
	xor.b32  	%r936, %r936, %r570;
	ld.global.u32 	%r571, [%rd6+32];
	xor.b32  	%r935, %r935, %r571;
	ld.global.u32 	%r572, [%rd6+36];
	xor.b32  	%r934, %r934, %r572;
$L__BB1_9:
	and.b32  	%r574, %r557, 4;
	setp.eq.s32 	%p6, %r574, 0;
	@%p6 bra 	$L__BB1_11;
	ld.global.u32 	%r575, [%rd6+40];
	xor.b32  	%r938, %r938, %r575;
	ld.global.u32 	%r576, [%rd6+44];
	xor.b32  	%r937, %r937, %r576;
	ld.global.u32 	%r577, [%rd6+48];
	xor.b32  	%r936, %r936, %r577;
	ld.global.u32 	%r578, [%rd6+52];
	xor.b32  	%r935, %r935, %r578;
	ld.global.u32 	%r579, [%rd6+56];
	xor.b32  	%r934, %r934, %r579;
$L__BB1_11:
	and.b32  	%r581, %r557, 8;
	setp.eq.s32 	%p7, %r581, 0;
	@%p7 bra 	$L__BB1_13;
	ld.global.u32 	%r582, [%rd6+60];
	xor.b32  	%r938, %r938, %r582;
	ld.global.u32 	%r583, [%rd6+64];
	xor.b32  	%r937, %r937, %r583;
	ld.global.u32 	%r584, [%rd6+68];
	xor.b32  	%r936, %r936, %r584;
	ld.global.u32 	%r585, [%rd6+72];
	xor.b32  	%r935, %r935, %r585;
	ld.global.u32 	%r586, [%rd6+76];
	xor.b32  	%r934, %r934, %r586;
$L__BB1_13:
	and.b32  	%r588, %r557, 16;
	setp.eq.s32 	%p8, %r588, 0;
	@%p8 bra 	$L__BB1_15;
	ld.global.u32 	%r589, [%rd6+80];
	xor.b32  	%r938, %r938, %r589;
	ld.global.u32 	%r590, [%rd6+84];
	xor.b32  	%r937, %r937, %r590;
	ld.global.u32 	%r591, [%rd6+88];
	xor.b32  	%r936, %r936, %r591;
	ld.global.u32 	%r592, [%rd6+92];
	xor.b32  	%r935, %r935, %r592;
	ld.global.u32 	%r593, [%rd6+96];
	xor.b32  	%r934, %r934, %r593;
$L__BB1_15:
	and.b32  	%r595, %r557, 32;
	setp.eq.s32 	%p9, %r595, 0;
	@%p9 bra 	$L__BB1_17;
	ld.global.u32 	%r596, [%rd6+100];
	xor.b32  	%r938, %r938, %r596;
	ld.global.u32 	%r597, [%rd6+104];
	xor.b32  	%r937, %r937, %r597;
	ld.global.u32 	%r598, [%rd6+108];
	xor.b32  	%r936, %r936, %r598;
	ld.global.u32 	%r599, [%rd6+112];
	xor.b32  	%r935, %r935, %r599;
	ld.global.u32 	%r600, [%rd6+116];
	xor.b32  	%r934, %r934, %r600;
$L__BB1_17:
	and.b32  	%r602, %r557, 64;
	setp.eq.s32 	%p10, %r602, 0;
	@%p10 bra 	$L__BB1_19;
	ld.global.u32 	%r603, [%rd6+120];
	xor.b32  	%r938, %r938, %r603;
	ld.global.u32 	%r604, [%rd6+124];
	xor.b32  	%r937, %r937, %r604;
	ld.global.u32 	%r605, [%rd6+128];
	xor.b32  	%r936, %r936, %r605;
	ld.global.u32 	%r606, [%rd6+132];
	xor.b32  	%r935, %r935, %r606;
	ld.global.u32 	%r607, [%rd6+136];
	xor.b32  	%r934, %r934, %r607;
$L__BB1_19:
	and.b32  	%r609, %r557, 128;
	setp.eq.s32 	%p11, %r609, 0;
	@%p11 bra 	$L__BB1_21;
	ld.global.u32 	%r610, [%rd6+140];
	xor.b32  	%r938, %r938, %r610;
	ld.global.u32 	%r611, [%rd6+144];
	xor.b32  	%r937, %r937, %r611;
	ld.global.u32 	%r612, [%rd6+148];
	xor.b32  	%r936, %r936, %r612;
	ld.global.u32 	%r613, [%rd6+152];
	xor.b32  	%r935, %r935, %r613;
	ld.global.u32 	%r614, [%rd6+156];
	xor.b32  	%r934, %r934, %r614;
$L__BB1_21:
	and.b32  	%r616, %r557, 256;
	setp.eq.s32 	%p12, %r616, 0;
	@%p12 bra 	$L__BB1_23;
	ld.global.u32 	%r617, [%rd6+160];
	xor.b32  	%r938, %r938, %r617;
	ld.global.u32 	%r618, [%rd6+164];
	xor.b32  	%r937, %r937, %r618;
	ld.global.u32 	%r619, [%rd6+168];
	xor.b32  	%r936, %r936, %r619;
	ld.global.u32 	%r620, [%rd6+172];
	xor.b32  	%r935, %r935, %r620;
	ld.global.u32 	%r621, [%rd6+176];
	xor.b32  	%r934, %r934, %r621;
$L__BB1_23:
	and.b32  	%r623, %r557, 512;
	setp.eq.s32 	%p13, %r623, 0;
	@%p13 bra 	$L__BB1_25;
	ld.global.u32 	%r624, [%rd6+180];
	xor.b32  	%r938, %r938, %r624;
	ld.global.u32 	%r625, [%rd6+184];
	xor.b32  	%r937, %r937, %r625;
	ld.global.u32 	%r626, [%rd6+188];
	xor.b32  	%r936, %r936, %r626;
	ld.global.u32 	%r627, [%rd6+192];
	xor.b32  	%r935, %r935, %r627;
	ld.global.u32 	%r628, [%rd6+196];
	xor.b32  	%r934, %r934, %r628;
$L__BB1_25:
	and.b32  	%r630, %r557, 1024;
	setp.eq.s32 	%p14, %r630, 0;
	@%p14 bra 	$L__BB1_27;
	ld.global.u32 	%r631, [%rd6+200];
	xor.b32  	%r938, %r938, %r631;
	ld.global.u32 	%r632, [%rd6+204];
	xor.b32  	%r937, %r937, %r632;
	ld.global.u32 	%r633, [%rd6+208];
	xor.b32  	%r936, %r936, %r633;
	ld.global.u32 	%r634, [%rd6+212];
	xor.b32  	%r935, %r935, %r634;
	ld.global.u32 	%r635, [%rd6+216];
	xor.b32  	%r934, %r934, %r635;
$L__BB1_27:
	and.b32  	%r637, %r557, 2048;
	setp.eq.s32 	%p15, %r637, 0;
	@%p15 bra 	$L__BB1_29;
	ld.global.u32 	%r638, [%rd6+220];
	xor.b32  	%r938, %r938, %r638;
	ld.global.u32 	%r639, [%rd6+224];
	xor.b32  	%r937, %r937, %r639;
	ld.global.u32 	%r640, [%rd6+228];
	xor.b32  	%r936, %r936, %r640;
	ld.global.u32 	%r641, [%rd6+232];
	xor.b32  	%r935, %r935, %r641;
	ld.global.u32 	%r642, [%rd6+236];
	xor.b32  	%r934, %r934, %r642;
$L__BB1_29:
	and.b32  	%r644, %r557, 4096;
	setp.eq.s32 	%p16, %r644, 0;
	@%p16 bra 	$L__BB1_31;
	ld.global.u32 	%r645, [%rd6+240];
	xor.b32  	%r938, %r938, %r645;
	ld.global.u32 	%r646, [%rd6+244];
	xor.b32  	%r937, %r937, %r646;
	ld.global.u32 	%r647, [%rd6+248];
	xor.b32  	%r936, %r936, %r647;
	ld.global.u32 	%r648, [%rd6+252];
	xor.b32  	%r935, %r935, %r648;
	ld.global.u32 	%r649, [%rd6+256];
	xor.b32  	%r934, %r934, %r649;
$L__BB1_31:
	and.b32  	%r651, %r557, 8192;
	setp.eq.s32 	%p17, %r651, 0;
	@%p17 bra 	$L__BB1_33;
	ld.global.u32 	%r652, [%rd6+260];
	xor.b32  	%r938, %r938, %r652;
	ld.global.u32 	%r653, [%rd6+264];
	xor.b32  	%r937, %r937, %r653;
	ld.global.u32 	%r654, [%rd6+268];
	xor.b32  	%r936, %r936, %r654;
	ld.global.u32 	%r655, [%rd6+272];
	xor.b32  	%r935, %r935, %r655;
	ld.global.u32 	%r656, [%rd6+276];
	xor.b32  	%r934, %r934, %r656;
$L__BB1_33:
	and.b32  	%r658, %r557, 16384;
	setp.eq.s32 	%p18, %r658, 0;
	@%p18 bra 	$L__BB1_35;
	ld.global.u32 	%r659, [%rd6+280];
	xor.b32  	%r938, %r938, %r659;
	ld.global.u32 	%r660, [%rd6+284];
	xor.b32  	%r937, %r937, %r660;
	ld.global.u32 	%r661, [%rd6+288];
	xor.b32  	%r936, %r936, %r661;
	ld.global.u32 	%r662, [%rd6+292];
	xor.b32  	%r935, %r935, %r662;
	ld.global.u32 	%r663, [%rd6+296];
	xor.b32  	%r934, %r934, %r663;
$L__BB1_35:
	and.b32  	%r665, %r557, 32768;
	setp.eq.s32 	%p19, %r665, 0;
	@%p19 bra 	$L__BB1_37;
	ld.global.u32 	%r666, [%rd6+300];
	xor.b32  	%r938, %r938, %r666;
	ld.global.u32 	%r667, [%rd6+304];
	xor.b32  	%r937, %r937, %r667;
	ld.global.u32 	%r668, [%rd6+308];
	xor.b32  	%r936, %r936, %r668;
	ld.global.u32 	%r669, [%rd6+312];
	xor.b32  	%r935, %r935, %r669;
	ld.global.u32 	%r670, [%rd6+316];
	xor.b32  	%r934, %r934, %r670;
$L__BB1_37:
	add.s32 	%r933, %r933, 16;
	setp.ne.s32 	%p20, %r933, 32;
	@%p20 bra 	$L__BB1_5;
	mad.lo.s32 	%r671, %r927, -31, %r17;
	add.s32 	%r927, %r671, 1;
	setp.ne.s32 	%p21, %r927, 5;
	@%p21 bra 	$L__BB1_4;
	st.local.u32 	[%rd1+4], %r938;
	st.local.v2.u32 	[%rd1+8], {%r937, %r936};
	st.local.v2.u32 	[%rd1+16], {%r935, %r934};
	setp.eq.s64 	%p22, %rd4, 1;
	@%p22 bra 	$L__BB1_114;
	mov.b32 	%r934, 0;
	mov.u32 	%r1027, %r934;
	mov.u32 	%r1028, %r934;
	mov.u32 	%r1029, %r934;
	mov.u32 	%r938, %r934;
	mov.u32 	%r1019, %r934;
$L__BB1_41:
	mul.wide.u32 	%rd18, %r1019, 4;
	add.s64 	%rd19, %rd1, %rd18;
	ld.local.u32 	%r192, [%rd19+4];
	shl.b32 	%r193, %r1019, 5;
	mov.b32 	%r1025, 0;
$L__BB1_42:
	.pragma "nounroll";
	shr.u32 	%r674, %r192, %r1025;
	and.b32  	%r675, %r674, 1;
	setp.eq.b32 	%p23, %r675, 1;
	not.pred 	%p24, %p23;
	add.s32 	%r676, %r193, %r1025;
	mul.lo.s32 	%r677, %r676, 5;
	mul.wide.u32 	%rd20, %r677, 4;
	add.s64 	%rd7, %rd5, %rd20;
	@%p24 bra 	$L__BB1_44;
	ld.global.u32 	%r678, [%rd7];
	xor.b32  	%r938, %r938, %r678;
	ld.global.u32 	%r679, [%rd7+4];
	xor.b32  	%r1029, %r1029, %r679;
	ld.global.u32 	%r680, [%rd7+8];
	xor.b32  	%r1028, %r1028, %r680;
	ld.global.u32 	%r681, [%rd7+12];
	xor.b32  	%r1027, %r1027, %r681;
	ld.global.u32 	%r682, [%rd7+16];
	xor.b32  	%r934, %r934, %r682;
$L__BB1_44:
	and.b32  	%r684, %r674, 2;
	setp.eq.s32 	%p25, %r684, 0;
	@%p25 bra 	$L__BB1_46;
	ld.global.u32 	%r685, [%rd7+20];
	xor.b32  	%r938, %r938, %r685;
	ld.global.u32 	%r686, [%rd7+24];
	xor.b32  	%r1029, %r1029, %r686;
	ld.global.u32 	%r687, [%rd7+28];
	xor.b32  	%r1028, %r1028, %r687;
	ld.global.u32 	%r688, [%rd7+32];
	xor.b32  	%r1027, %r1027, %r688;
	ld.global.u32 	%r689, [%rd7+36];
	xor.b32  	%r934, %r934, %r689;
$L__BB1_46:
	and.b32  	%r691, %r674, 4;
	setp.eq.s32 	%p26, %r691, 0;
	@%p26 bra 	$L__BB1_48;
	ld.global.u32 	%r692, [%rd7+40];
	xor.b32  	%r938, %r938, %r692;
	ld.global.u32 	%r693, [%rd7+44];
	xor.b32  	%r1029, %r1029, %r693;
	ld.global.u32 	%r694, [%rd7+48];
	xor.b32  	%r1028, %r1028, %r694;
	ld.global.u32 	%r695, [%rd7+52];
	xor.b32  	%r1027, %r1027, %r695;
	ld.global.u32 	%r696, [%rd7+56];
	xor.b32  	%r934, %r934, %r696;
$L__BB1_48:
	and.b32  	%r698, %r674, 8;
	setp.eq.s32 	%p27, %r698, 0;
	@%p27 bra 	$L__BB1_50;
	ld.global.u32 	%r699, [%rd7+60];
	xor.b32  	%r938, %r938, %r699;
	ld.global.u32 	%r700, [%rd7+64];
	xor.b32  	%r1029, %r1029, %r700;
	ld.global.u32 	%r701, [%rd7+68];
	xor.b32  	%r1028, %r1028, %r701;
	ld.global.u32 	%r702, [%rd7+72];
	xor.b32  	%r1027, %r1027, %r702;
	ld.global.u32 	%r703, [%rd7+76];
	xor.b32  	%r934, %r934, %r703;
$L__BB1_50:
	and.b32  	%r705, %r674, 16;
	setp.eq.s32 	%p28, %r705, 0;
	@%p28 bra 	$L__BB1_52;
	ld.global.u32 	%r706, [%rd7+80];
	xor.b32  	%r938, %r938, %r706;
	ld.global.u32 	%r707, [%rd7+84];
	xor.b32  	%r1029, %r1029, %r707;
	ld.global.u32 	%r708, [%rd7+88];
	xor.b32  	%r1028, %r1028, %r708;
	ld.global.u32 	%r709, [%rd7+92];
	xor.b32  	%r1027, %r1027, %r709;
	ld.global.u32 	%r710, [%rd7+96];
	xor.b32  	%r934, %r934, %r710;
$L__BB1_52:
	and.b32  	%r712, %r674, 32;
	setp.eq.s32 	%p29, %r712, 0;
	@%p29 bra 	$L__BB1_54;
	ld.global.u32 	%r713, [%rd7+100];
	xor.b32  	%r938, %r938, %r713;
	ld.global.u32 	%r714, [%rd7+104];
	xor.b32  	%r1029, %r1029, %r714;
	ld.global.u32 	%r715, [%rd7+108];
	xor.b32  	%r1028, %r1028, %r715;
	ld.global.u32 	%r716, [%rd7+112];
	xor.b32  	%r1027, %r1027, %r716;
	ld.global.u32 	%r717, [%rd7+116];
	xor.b32  	%r934, %r934, %r717;
$L__BB1_54:
	and.b32  	%r719, %r674, 64;
	setp.eq.s32 	%p30, %r719, 0;
	@%p30 bra 	$L__BB1_56;
	ld.global.u32 	%r720, [%rd7+120];
	xor.b32  	%r938, %r938, %r720;
	ld.global.u32 	%r721, [%rd7+124];
	xor.b32  	%r1029, %r1029, %r721;
	ld.global.u32 	%r722, [%rd7+128];
	xor.b32  	%r1028, %r1028, %r722;
	ld.global.u32 	%r723, [%rd7+132];
	xor.b32  	%r1027, %r1027, %r723;
	ld.global.u32 	%r724, [%rd7+136];
	xor.b32  	%r934, %r934, %r724;
$L__BB1_56:
	and.b32  	%r726, %r674, 128;
	setp.eq.s32 	%p31, %r726, 0;
	@%p31 bra 	$L__BB1_58;
	ld.global.u32 	%r727, [%rd7+140];
	xor.b32  	%r938, %r938, %r727;
	ld.global.u32 	%r728, [%rd7+144];
	xor.b32  	%r1029, %r1029, %r728;
	ld.global.u32 	%r729, [%rd7+148];
	xor.b32  	%r1028, %r1028, %r729;
	ld.global.u32 	%r730, [%rd7+152];
	xor.b32  	%r1027, %r1027, %r730;
	ld.global.u32 	%r731, [%rd7+156];
	xor.b32  	%r934, %r934, %r731;
$L__BB1_58:
	and.b32  	%r733, %r674, 256;
	setp.eq.s32 	%p32, %r733, 0;
	@%p32 bra 	$L__BB1_60;
	ld.global.u32 	%r734, [%rd7+160];
	xor.b32  	%r938, %r938, %r734;
	ld.global.u32 	%r735, [%rd7+164];
	xor.b32  	%r1029, %r1029, %r735;
	ld.global.u32 	%r736, [%rd7+168];
	xor.b32  	%r1028, %r1028, %r736;
	ld.global.u32 	%r737, [%rd7+172];
	xor.b32  	%r1027, %r1027, %r737;
	ld.global.u32 	%r738, [%rd7+176];
	xor.b32  	%r934, %r934, %r738;
$L__BB1_60:
	and.b32  	%r740, %r674, 512;
	setp.eq.s32 	%p33, %r740, 0;
	@%p33 bra 	$L__BB1_62;
	ld.global.u32 	%r741, [%rd7+180];
	xor.b32  	%r938, %r938, %r741;
	ld.global.u32 	%r742, [%rd7+184];
	xor.b32  	%r1029, %r1029, %r742;
	ld.global.u32 	%r743, [%rd7+188];
	xor.b32  	%r1028, %r1028, %r743;
	ld.global.u32 	%r744, [%rd7+192];
	xor.b32  	%r1027, %r1027, %r744;
	ld.global.u32 	%r745, [%rd7+196];
	xor.b32  	%r934, %r934, %r745;
$L__BB1_62:
	and.b32  	%r747, %r674, 1024;
	setp.eq.s32 	%p34, %r747, 0;
	@%p34 bra 	$L__BB1_64;
	ld.global.u32 	%r748, [%rd7+200];
	xor.b32  	%r938, %r938, %r748;
	ld.global.u32 	%r749, [%rd7+204];
	xor.b32  	%r1029, %r1029, %r749;
	ld.global.u32 	%r750, [%rd7+208];
	xor.b32  	%r1028, %r1028, %r750;
	ld.global.u32 	%r751, [%rd7+212];
	xor.b32  	%r1027, %r1027, %r751;
	ld.global.u32 	%r752, [%rd7+216];
	xor.b32  	%r934, %r934, %r752;
$L__BB1_64:
	and.b32  	%r754, %r674, 2048;
	setp.eq.s32 	%p35, %r754, 0;
	@%p35 bra 	$L__BB1_66;
	ld.global.u32 	%r755, [%rd7+220];
	xor.b32  	%r938, %r938, %r755;
	ld.global.u32 	%r756, [%rd7+224];
	xor.b32  	%r1029, %r1029, %r756;
	ld.global.u32 	%r757, [%rd7+228];
	xor.b32  	%r1028, %r1028, %r757;
	ld.global.u32 	%r758, [%rd7+232];
	xor.b32  	%r1027, %r1027, %r758;
	ld.global.u32 	%r759, [%rd7+236];
	xor.b32  	%r934, %r934, %r759;
$L__BB1_66:
	and.b32  	%r761, %r674, 4096;
	setp.eq.s32 	%p36, %r761, 0;
	@%p36 bra 	$L__BB1_68;
	ld.global.u32 	%r762, [%rd7+240];
	xor.b32  	%r938, %r938, %r762;
	ld.global.u32 	%r763, [%rd7+244];
	xor.b32  	%r1029, %r1029, %r763;
	ld.global.u32 	%r764, [%rd7+248];
	xor.b32  	%r1028, %r1028, %r764;
	ld.global.u32 	%r765, [%rd7+252];
	xor.b32  	%r1027, %r1027, %r765;
	ld.global.u32 	%r766, [%rd7+256];
	xor.b32  	%r934, %r934, %r766;
$L__BB1_68:
	and.b32  	%r768, %r674, 8192;
	setp.eq.s32 	%p37, %r768, 0;
	@%p37 bra 	$L__BB1_70;
	ld.global.u32 	%r769, [%rd7+260];
	xor.b32  	%r938, %r938, %r769;
	ld.global.u32 	%r770, [%rd7+264];
	xor.b32  	%r1029, %r1029, %r770;
	ld.global.u32 	%r771, [%rd7+268];
	xor.b32  	%r1028, %r1028, %r771;
	ld.global.u32 	%r772, [%rd7+272];
	xor.b32  	%r1027, %r1027, %r772;
	ld.global.u32 	%r773, [%rd7+276];
	xor.b32  	%r934, %r934, %r773;
$L__BB1_70:
	and.b32  	%r775, %r674, 16384;
	setp.eq.s32 	%p38, %r775, 0;
	@%p38 bra 	$L__BB1_72;
	ld.global.u32 	%r776, [%rd7+280];
	xor.b32  	%r938, %r938, %r776;
	ld.global.u32 	%r777, [%rd7+284];
	xor.b32  	%r1029, %r1029, %r777;
	ld.global.u32 	%r778, [%rd7+288];
	xor.b32  	%r1028, %r1028, %r778;
	ld.global.u32 	%r779, [%rd7+292];
	xor.b32  	%r1027, %r1027, %r779;
	ld.global.u32 	%r780, [%rd7+296];
	xor.b32  	%r934, %r934, %r780;
$L__BB1_72:
	and.b32  	%r782, %r674, 32768;
	setp.eq.s32 	%p39, %r782, 0;
	@%p39 bra 	$L__BB1_74;
	ld.global.u32 	%r783, [%rd7+300];
	xor.b32  	%r938, %r938, %r783;
	ld.global.u32 	%r784, [%rd7+304];
	xor.b32  	%r1029, %r1029, %r784;
	ld.global.u32 	%r785, [%rd7+308];
	xor.b32  	%r1028, %r1028, %r785;
	ld.global.u32 	%r786, [%rd7+312];
	xor.b32  	%r1027, %r1027, %r786;
	ld.global.u32 	%r787, [%rd7+316];
	xor.b32  	%r934, %r934, %r787;
$L__BB1_74:
	add.s32 	%r1025, %r1025, 16;
	setp.ne.s32 	%p40, %r1025, 32;
	@%p40 bra 	$L__BB1_42;
	mad.lo.s32 	%r788, %r1019, -31, %r193;
	add.s32 	%r1019, %r788, 1;
	setp.ne.s32 	%p41, %r1019, 5;
	@%p41 bra 	$L__BB1_41;
	st.local.u32 	[%rd1+4], %r938;
	st.local.v2.u32 	[%rd1+8], {%r1029, %r1028};
	st.local.v2.u32 	[%rd1+16], {%r1027, %r934};
	setp.ne.s64 	%p42, %rd4, 3;
	@%p42 bra 	$L__BB1_114;
	mov.b32 	%r934, 0;
	mov.u32 	%r1119, %r934;
	mov.u32 	%r1120, %r934;
	mov.u32 	%r1121, %r934;
	mov.u32 	%r938, %r934;
	mov.u32 	%r1111, %r934;
$L__BB1_78:
	mul.wide.u32 	%rd21, %r1111, 4;
	add.s64 	%rd22, %rd1, %rd21;
	ld.local.u32 	%r368, [%rd22+4];
	shl.b32 	%r369, %r1111, 5;
	mov.b32 	%r1117, 0;
$L__BB1_79:
	.pragma "nounroll";
	shr.u32 	%r791, %r368, %r1117;
	and.b32  	%r792, %r791, 1;
	setp.eq.b32 	%p43, %r792, 1;
	not.pred 	%p44, %p43;
	add.s32 	%r793, %r369, %r1117;
	mul.lo.s32 	%r794, %r793, 5;
	mul.wide.u32 	%rd23, %r794, 4;
	add.s64 	%rd8, %rd5, %rd23;
	@%p44 bra 	$L__BB1_81;
	ld.global.u32 	%r795, [%rd8];
	xor.b32  	%r938, %r938, %r795;
	ld.global.u32 	%r796, [%rd8+4];
	xor.b32  	%r1121, %r1121, %r796;
	ld.global.u32 	%r797, [%rd8+8];
	xor.b32  	%r1120, %r1120, %r797;
	ld.global.u32 	%r798, [%rd8+12];
	xor.b32  	%r1119, %r1119, %r798;
	ld.global.u32 	%r799, [%rd8+16];
	xor.b32  	%r934, %r934, %r799;
$L__BB1_81:
	and.b32  	%r801, %r791, 2;
	setp.eq.s32 	%p45, %r801, 0;
	@%p45 bra 	$L__BB1_83;
	ld.global.u32 	%r802, [%rd8+20];
	xor.b32  	%r938, %r938, %r802;
	ld.global.u32 	%r803, [%rd8+24];
	xor.b32  	%r1121, %r1121, %r803;
	ld.global.u32 	%r804, [%rd8+28];
	xor.b32  	%r1120, %r1120, %r804;
	ld.global.u32 	%r805, [%rd8+32];
	xor.b32  	%r1119, %r1119, %r805;
	ld.global.u32 	%r806, [%rd8+36];
	xor.b32  	%r934, %r934, %r806;
$L__BB1_83:
	and.b32  	%r808, %r791, 4;
	setp.eq.s32 	%p46, %r808, 0;
	@%p46 bra 	$L__BB1_85;
	ld.global.u32 	%r809, [%rd8+40];
	xor.b32  	%r938, %r938, %r809;
	ld.global.u32 	%r810, [%rd8+44];
	xor.b32  	%r1121, %r1121, %r810;
	ld.global.u32 	%r811, [%rd8+48];
	xor.b32  	%r1120, %r1120, %r811;
	ld.global.u32 	%r812, [%rd8+52];
	xor.b32  	%r1119, %r1119, %r812;
	ld.global.u32 	%r813, [%rd8+56];
	xor.b32  	%r934, %r934, %r813;
$L__BB1_85:
	and.b32  	%r815, %r791, 8;
	setp.eq.s32 	%p47, %r815, 0;
	@%p47 bra 	$L__BB1_87;
	ld.global.u32 	%r816, [%rd8+60];
	xor.b32  	%r938, %r938, %r816;
	ld.global.u32 	%r817, [%rd8+64];
	xor.b32  	%r1121, %r1121, %r817;
	ld.global.u32 	%r818, [%rd8+68];
	xor.b32  	%r1120, %r1120, %r818;
	ld.global.u32 	%r819, [%rd8+72];
	xor.b32  	%r1119, %r1119, %r819;
	ld.global.u32 	%r820, [%rd8+76];
	xor.b32  	%r934, %r934, %r820;
$L__BB1_87:
	and.b32  	%r822, %r791, 16;
	setp.eq.s32 	%p48, %r822, 0;
	@%p48 bra 	$L__BB1_89;
	ld.global.u32 	%r823, [%rd8+80];
	xor.b32  	%r938, %r938, %r823;
	ld.global.u32 	%r824, [%rd8+84];
	xor.b32  	%r1121, %r1121, %r824;
	ld.global.u32 	%r825, [%rd8+88];
	xor.b32  	%r1120, %r1120, %r825;
	ld.global.u32 	%r826, [%rd8+92];
	xor.b32  	%r1119, %r1119, %r826;
	ld.global.u32 	%r827, [%rd8+96];
	xor.b32  	%r934, %r934, %r827;
$L__BB1_89:
	and.b32  	%r829, %r791, 32;
	setp.eq.s32 	%p49, %r829, 0;
	@%p49 bra 	$L__BB1_91;
	ld.global.u32 	%r830, [%rd8+100];
	xor.b32  	%r938, %r938, %r830;
	ld.global.u32 	%r831, [%rd8+104];
	xor.b32  	%r1121, %r1121, %r831;
	ld.global.u32 	%r832, [%rd8+108];
	xor.b32  	%r1120, %r1120, %r832;
	ld.global.u32 	%r833, [%rd8+112];
	xor.b32  	%r1119, %r1119, %r833;
	ld.global.u32 	%r834, [%rd8+116];
	xor.b32  	%r934, %r934, %r834;
$L__BB1_91:
	and.b32  	%r836, %r791, 64;
	setp.eq.s32 	%p50, %r836, 0;
	@%p50 bra 	$L__BB1_93;
	ld.global.u32 	%r837, [%rd8+120];
	xor.b32  	%r938, %r938, %r837;
	ld.global.u32 	%r838, [%rd8+124];
	xor.b32  	%r1121, %r1121, %r838;
	ld.global.u32 	%r839, [%rd8+128];
	xor.b32  	%r1120, %r1120, %r839;
	ld.global.u32 	%r840, [%rd8+132];
	xor.b32  	%r1119, %r1119, %r840;
	ld.global.u32 	%r841, [%rd8+136];
	xor.b32  	%r934, %r934, %r841;
$L__BB1_93:
	and.b32  	%r843, %r791, 128;
	setp.eq.s32 	%p51, %r843, 0;
	@%p51 bra 	$L__BB1_95;
	ld.global.u32 	%r844, [%rd8+140];
	xor.b32  	%r938, %r938, %r844;
	ld.global.u32 	%r845, [%rd8+144];
	xor.b32  	%r1121, %r1121, %r845;
	ld.global.u32 	%r846, [%rd8+148];
	xor.b32  	%r1120, %r1120, %r846;
	ld.global.u32 	%r847, [%rd8+152];
	xor.b32  	%r1119, %r1119, %r847;
	ld.global.u32 	%r848, [%rd8+156];
	xor.b32  	%r934, %r934, %r848;
$L__BB1_95:
	and.b32  	%r850, %r791, 256;
	setp.eq.s32 	%p52, %r850, 0;
	@%p52 bra 	$L__BB1_97;
	ld.global.u32 	%r851, [%rd8+160];
	xor.b32  	%r938, %r938, %r851;
	ld.global.u32 	%r852, [%rd8+164];
	xor.b32  	%r1121, %r1121, %r852;
	ld.global.u32 	%r853, [%rd8+168];
	xor.b32  	%r1120, %r1120, %r853;
	ld.global.u32 	%r854, [%rd8+172];
	xor.b32  	%r1119, %r1119, %r854;
	ld.global.u32 	%r855, [%rd8+176];
	xor.b32  	%r934, %r934, %r855;
$L__BB1_97:
	and.b32  	%r857, %r791, 512;
	setp.eq.s32 	%p53, %r857, 0;
	@%p53 bra 	$L__BB1_99;
	ld.global.u32 	%r858, [%rd8+180];
	xor.b32  	%r938, %r938, %r858;
	ld.global.u32 	%r859, [%rd8+184];
	xor.b32  	%r1121, %r1121, %r859;
	ld.global.u32 	%r860, [%rd8+188];
	xor.b32  	%r1120, %r1120, %r860;
	ld.global.u32 	%r861, [%rd8+192];
	xor.b32  	%r1119, %r1119, %r861;
	ld.global.u32 	%r862, [%rd8+196];
	xor.b32  	%r934, %r934, %r862;
$L__BB1_99:
	and.b32  	%r864, %r791, 1024;
	setp.eq.s32 	%p54, %r864, 0;
	@%p54 bra 	$L__BB1_101;
	ld.global.u32 	%r865, [%rd8+200];
	xor.b32  	%r938, %r938, %r865;
	ld.global.u32 	%r866, [%rd8+204];
	xor.b32  	%r1121, %r1121, %r866;
	ld.global.u32 	%r867, [%rd8+208];
	xor.b32  	%r1120, %r1120, %r867;
	ld.global.u32 	%r868, [%rd8+212];
	xor.b32  	%r1119, %r1119, %r868;
	ld.global.u32 	%r869, [%rd8+216];
	xor.b32  	%r934, %r934, %r869;
$L__BB1_101:
	and.b32  	%r871, %r791, 2048;
	setp.eq.s32 	%p55, %r871, 0;
	@%p55 bra 	$L__BB1_103;
	ld.global.u32 	%r872, [%rd8+220];
	xor.b32  	%r938, %r938, %r872;
	ld.global.u32 	%r873, [%rd8+224];
	xor.b32  	%r1121, %r1121, %r873;
	ld.global.u32 	%r874, [%rd8+228];
	xor.b32  	%r1120, %r1120, %r874;
	ld.global.u32 	%r875, [%rd8+232];
	xor.b32  	%r1119, %r1119, %r875;
	ld.global.u32 	%r876, [%rd8+236];
	xor.b32  	%r934, %r934, %r876;
$L__BB1_103:
	and.b32  	%r878, %r791, 4096;
	setp.eq.s32 	%p56, %r878, 0;
	@%p56 bra 	$L__BB1_105;
	ld.global.u32 	%r879, [%rd8+240];
	xor.b32  	%r938, %r938, %r879;
	ld.global.u32 	%r880, [%rd8+244];
	xor.b32  	%r1121, %r1121, %r880;
	ld.global.u32 	%r881, [%rd8+248];
	xor.b32  	%r1120, %r1120, %r881;
	ld.global.u32 	%r882, [%rd8+252];
	xor.b32  	%r1119, %r1119, %r882;
	ld.global.u32 	%r883, [%rd8+256];
	xor.b32  	%r934, %r934, %r883;
$L__BB1_105:
	and.b32  	%r885, %r791, 8192;
	setp.eq.s32 	%p57, %r885, 0;
	@%p57 bra 	$L__BB1_107;
	ld.global.u32 	%r886, [%rd8+260];
	xor.b32  	%r938, %r938, %r886;
	ld.global.u32 	%r887, [%rd8+264];
	xor.b32  	%r1121, %r1121, %r887;
	ld.global.u32 	%r888, [%rd8+268];
	xor.b32  	%r1120, %r1120, %r888;
	ld.global.u32 	%r889, [%rd8+272];
	xor.b32  	%r1119, %r1119, %r889;
	ld.global.u32 	%r890, [%rd8+276];
	xor.b32  	%r934, %r934, %r890;
$L__BB1_107:
	and.b32  	%r892, %r791, 16384;
	setp.eq.s32 	%p58, %r892, 0;
	@%p58 bra 	$L__BB1_109;
	ld.global.u32 	%r893, [%rd8+280];
	xor.b32  	%r938, %r938, %r893;
	ld.global.u32 	%r894, [%rd8+284];
	xor.b32  	%r1121, %r1121, %r894;
	ld.global.u32 	%r895, [%rd8+288];
	xor.b32  	%r1120, %r1120, %r895;
	ld.global.u32 	%r896, [%rd8+292];
	xor.b32  	%r1119, %r1119, %r896;
	ld.global.u32 	%r897, [%rd8+296];
	xor.b32  	%r934, %r934, %r897;
$L__BB1_109:
	and.b32  	%r899, %r791, 32768;
	setp.eq.s32 	%p59, %r899, 0;
	@%p59 bra 	$L__BB1_111;
	ld.global.u32 	%r900, [%rd8+300];
	xor.b32  	%r938, %r938, %r900;
	ld.global.u32 	%r901, [%rd8+304];
	xor.b32  	%r1121, %r1121, %r901;
	ld.global.u32 	%r902, [%rd8+308];
	xor.b32  	%r1120, %r1120, %r902;
	ld.global.u32 	%r903, [%rd8+312];
	xor.b32  	%r1119, %r1119, %r903;
	ld.global.u32 	%r904, [%rd8+316];
	xor.b32  	%r934, %r934, %r904;
$L__BB1_111:
	add.s32 	%r1117, %r1117, 16;
	setp.ne.s32 	%p60, %r1117, 32;
	@%p60 bra 	$L__BB1_79;
	mad.lo.s32 	%r905, %r1111, -31, %r369;
	add.s32 	%r1111, %r905, 1;
	setp.ne.s32 	%p61, %r1111, 5;
	@%p61 bra 	$L__BB1_78;
	st.local.u32 	[%rd1+4], %r938;
	st.local.v2.u32 	[%rd1+8], {%r1121, %r1120};
	st.local.v2.u32 	[%rd1+16], {%r1119, %r934};
$L__BB1_114:
	shr.u64 	%rd33, %rd3, 2;
	add.s32 	%r921, %r921, 1;
	setp.gt.u64 	%p62, %rd3, 3;
	@%p62 bra 	$L__BB1_2;
$L__BB1_115:
	add.u64 	%rd24, %SP, 48;
	add.u64 	%rd25, %SPL, 48;
	cvta.to.global.u64 	%rd26, %rd10;
	mad.lo.s32 	%r907, %r6, 362437, %r1;
	shr.u32 	%r908, %r938, 2;
	xor.b32  	%r909, %r908, %r938;
	shl.b32 	%r910, %r934, 4;
	shl.b32 	%r911, %r909, 1;
	xor.b32  	%r912, %r911, %r910;
	xor.b32  	%r913, %r912, %r909;
	xor.b32  	%r914, %r913, %r934;
	add.s32 	%r915, %r907, %r914;
	add.s32 	%r916, %r915, 362437;
	cvt.rn.f32.u32 	%f2, %r916;
	fma.rn.f32 	%f3, %f2, 0f2F800000, 0f2F000000;
	cvt.u64.u32 	%rd27, %r5;
	mad.lo.s64 	%rd28, %rd11, %rd27, %rd26;
	mul.wide.s32 	%rd29, %r4, 24;
	add.s64 	%rd30, %rd28, %rd29;
	st.global.f32 	[%rd30], %f3;
	cvt.f64.f32 	%fd2, %f3;
	st.local.v2.u32 	[%rd25], {%r5, %r4};
	st.local.f64 	[%rd25+8], %fd2;
	mov.u64 	%rd31, $str;
	cvta.global.u64 	%rd32, %rd31;
	{ // callseq 0, 0
	.param .b64 param0;
	st.param.b64 	[param0], %rd32;
	.param .b64 param1;
	st.param.b64 	[param1], %rd24;
	.param .b32 retval0;
	call.uni (retval0), 
	vprintf, 
	(
	param0, 
	param1
	);
	ld.param.b32 	%r917, [retval0];
	} // callseq 0
	ret;

}
	// .globl	_Z7computeP7SynapsePim
.visible .entry _Z7computeP7SynapsePim(
	.param .u64 .ptr .align 1 _Z7computeP7SynapsePim_param_0,
	.param .u64 .ptr .align 1 _Z7computeP7SynapsePim_param_1,
	.param .u64 _Z7computeP7SynapsePim_param_2
)
{


	ret;

}
	// .globl	_Z13printSynapsesP7Synapsem
.visible .entry _Z13printSynapsesP7Synapsem(
	.param .u64 .ptr .align 1 _Z13printSynapsesP7Synapsem_param_0,
	.param .u64 _Z13printSynapsesP7Synapsem_param_1
)
{
	.local .align 8 .b8 	__local_depot3[32];
	.reg .b64 	%SP;
	.reg .b64 	%SPL;
	.reg .b32 	%r<12>;
	.reg .b32 	%f<3>;
	.reg .b64 	%rd<12>;
	.reg .b64 	%fd<3>;

	mov.u64 	%SPL, __local_depot3;
	cvta.local.u64 	%SP, %SPL;
	ld.param.u64 	%rd1, [_Z13printSynapsesP7Synapsem_param_0];
	ld.param.u64 	%rd2, [_Z13printSynapsesP7Synapsem_param_1];
	cvta.to.global.u64 	%rd3, %rd1;
	add.u64 	%rd4, %SP, 0;
	add.u64 	%rd5, %SPL, 0;
	mov.u32 	%r1, %ctaid.x;
	mov.u32 	%r2, %ntid.x;
	mov.u32 	%r3, %tid.x;
	mad.lo.s32 	%r4, %r1, %r2, %r3;
	mov.u32 	%r5, %ctaid.y;
	mov.u32 	%r6, %ntid.y;
	mov.u32 	%r7, %tid.y;
	mad.lo.s32 	%r8, %r5, %r6, %r7;
	cvt.u64.u32 	%rd6, %r8;
	mad.lo.s64 	%rd7, %rd2, %rd6, %rd3;
	mul.wide.s32 	%rd8, %r4, 24;
	add.s64 	%rd9, %rd7, %rd8;
	ld.global.v2.f32 	{%f1, %f2}, [%rd9];
	cvt.f64.f32 	%fd1, %f1;
	cvt.f64.f32 	%fd2, %f2;
	ld.global.u32 	%r9, [%rd9+8];
	st.local.v2.u32 	[%rd5], {%r8, %r4};
	st.local.f64 	[%rd5+8], %fd1;
	st.local.f64 	[%rd5+16], %fd2;
	st.local.u32 	[%rd5+24], %r9;
	mov.u64 	%rd10, $str$1;
	cvta.global.u64 	%rd11, %rd10;
	{ // callseq 1, 0
	.param .b64 param0;
	st.param.b64 	[param0], %rd11;
	.param .b64 param1;
	st.param.b64 	[param1], %rd4;
	.param .b32 retval0;
	call.uni (retval0), 
	vprintf, 
	(
	param0, 
	param1
	);
	ld.param.b32 	%r10, [retval0];
	} // callseq 1
	ret;

}
	// .globl	_Z12printNeuronsPi
.visible .entry _Z12printNeuronsPi(
	.param .u64 .ptr .align 1 _Z12printNeuronsPi_param_0
)
{
	.local .align 8 .b8 	__local_depot4[8];
	.reg .b64 	%SP;
	.reg .b64 	%SPL;
	.reg .b32 	%r<8>;
	.reg .b64 	%rd<9>;

	mov.u64 	%SPL, __local_depot4;
	cvta.local.u64 	%SP, %SPL;
	ld.param.u64 	%rd1, [_Z12printNeuronsPi_param_0];
	cvta.to.global.u64 	%rd2, %rd1;
	add.u64 	%rd3, %SP, 0;
	add.u64 	%rd4, %SPL, 0;
	mov.u32 	%r1, %ctaid.x;
	mov.u32 	%r2, %ntid.x;
	mov.u32 	%r3, %tid.x;
	mad.lo.s32 	%r4, %r1, %r2, %r3;
	mul.wide.s32 	%rd5, %r4, 4;
	add.s64 	%rd6, %rd2, %rd5;
	ld.global.u32 	%r5, [%rd6];
	st.local.v2.u32 	[%rd4], {%r4, %r5};
	mov.u64 	%rd7, $str$2;
	cvta.global.u64 	%rd8, %rd7;
	{ // callseq 2, 0
	.param .b64 param0;
	st.param.b64 	[param0], %rd8;
	.param .b64 param1;
	st.param.b64 	[param1], %rd3;
	.param .b32 retval0;
	call.uni (retval0), 
	vprintf, 
	(
	param0, 
	param1
	);
	ld.param.b32 	%r6, [retval0];
	} // callseq 2
	ret;

}


// ===== COMPILED SASS (sm_100) =====

	.target	sm_100

	.elftype	@"ET_EXEC"


//--------------------- .note.nv.tkinfo           --------------------------
	.section	.note.nv.tkinfo,"",@"SHT_NOTE"
	.sectionflags	@"SHF_NOTE_NV_TKINFO"
	.tkinfo
        /*0018*/ 	.word	0x00000002
        /*0030*/ 	.string	""
        /*0030*/ 	.string	"ptxas"
        /*0030*/ 	.string	"Cuda compilation tools, release 13.0, V13.0.88"
        /*0030*/ 	.string	"Build cuda_13.0.r13.0/compiler.36424714_0"
        /*0030*/ 	.string	"-arch sm_100 -m 64 "



//--------------------- .note.nv.cuinfo           --------------------------
	.section	.note.nv.cuinfo,"",@"SHT_NOTE"
	.sectionflags	@"SHF_NOTE_NV_CUINFO"
        /*0018*/ 	.short	0x0002
        /*001a*/ 	.short	0x0064
        /*001c*/ 	.short	0x0082
	.zero		2


//--------------------- .nv.info                  --------------------------
	.section	.nv.info,"",@"SHT_CUDA_INFO"
	.align	4


	//----- nvinfo : EIATTR_REGCOUNT
	.align		4
        /*0000*/ 	.byte	0x04, 0x2f
        /*0002*/ 	.short	(.L_13 - .L_12)
	.align		4
.L_12:
        /*0004*/ 	.word	index@(_Z16init_random_seedj17curandStateXORWOW)
        /*0008*/ 	.word	0x00000020


	//----- nvinfo : EIATTR_FRAME_SIZE
	.align		4
.L_13:
        /*000c*/ 	.byte	0x04, 0x11
        /*000e*/ 	.short	(.L_15 - .L_14)
	.align		4
.L_14:
        /*0010*/ 	.word	index@(_Z16init_random_seedj17curandStateXORWOW)
        /*0014*/ 	.word	0x00000030


	//----- nvinfo : EIATTR_REGCOUNT
	.align		4
.L_15:
        /*0018*/ 	.byte	0x04, 0x2f
        /*001a*/ 	.short	(.L_17 - .L_16)
	.align		4
.L_16:
        /*001c*/ 	.word	index@(_Z4initP7Synapsem17curandStateXORWOW)
        /*0020*/ 	.word	0x00000020


	//----- nvinfo : EIATTR_FRAME_SIZE
	.align		4
.L_17:
        /*0024*/ 	.byte	0x04, 0x11
        /*0026*/ 	.short	(.L_19 - .L_18)
	.align		4
.L_18:
        /*0028*/ 	.word	index@(_Z4initP7Synapsem17curandStateXORWOW)
        /*002c*/ 	.word	0x00000040


	//----- nvinfo : EIATTR_REGCOUNT
	.align		4
.L_19:
        /*0030*/ 	.byte	0x04, 0x2f
        /*0032*/ 	.short	(.L_21 - .L_20)
	.align		4
.L_20:
        /*0034*/ 	.word	index@(_Z7computeP7SynapsePim)
        /*0038*/ 	.word	0x00000004


	//----- nvinfo : EIATTR_FRAME_SIZE
	.align		4
.L_21:
        /*003c*/ 	.byte	0x04, 0x11
        /*003e*/ 	.short	(.L_23 - .L_22)
	.align		4
.L_22:
        /*0040*/ 	.word	index@(_Z7computeP7SynapsePim)
        /*0044*/ 	.word	0x00000000


	//----- nvinfo : EIATTR_REGCOUNT
	.align		4
.L_23:
        /*0048*/ 	.byte	0x04, 0x2f
        /*004a*/ 	.short	(.L_25 - .L_24)
	.align		4
.L_24:
        /*004c*/ 	.word	index@(_Z13printSynapsesP7Synapsem)
        /*0050*/ 	.word	0x00000018


	//----- nvinfo : EIATTR_FRAME_SIZE
	.align		4
.L_25:
        /*0054*/ 	.byte	0x04, 0x11
        /*0056*/ 	.short	(.L_27 - .L_26)
	.align		4
.L_26:
        /*0058*/ 	.word	index@(_Z13printSynapsesP7Synapsem)
        /*005c*/ 	.word	0x00000020


	//----- nvinfo : EIATTR_REGCOUNT
	.align		4
.L_27:
        /*0060*/ 	.byte	0x04, 0x2f
        /*0062*/ 	.short	(.L_29 - .L_28)
	.align		4
.L_28:
        /*0064*/ 	.word	index@(_Z12printNeuronsPi)
        /*0068*/ 	.word	0x00000018


	//----- nvinfo : EIATTR_FRAME_SIZE
	.align		4
.L_29:
        /*006c*/ 	.byte	0x04, 0x11
        /*006e*/ 	.short	(.L_31 - .L_30)
	.align		4
.L_30:
        /*0070*/ 	.word	index@(_Z12printNeuronsPi)
        /*0074*/ 	.word	0x00000008


	//----- nvinfo : EIATTR_MIN_STACK_SIZE
	.align		4
.L_31:
        /*0078*/ 	.byte	0x04, 0x12
        /*007a*/ 	.short	(.L_33 - .L_32)
	.align		4
.L_32:
        /*007c*/ 	.word	index@(_Z12printNeuronsPi)
        /*0080*/ 	.word	0x00000008


	//----- nvinfo : EIATTR_MIN_STACK_SIZE
	.align		4
.L_33:
        /*0084*/ 	.byte	0x04, 0x12
        /*0086*/ 	.short	(.L_35 - .L_34)
	.align		4
.L_34:
        /*0088*/ 	.word	index@(_Z13printSynapsesP7Synapsem)
        /*008c*/ 	.word	0x00000020


	//----- nvinfo : EIATTR_MIN_STACK_SIZE
	.align		4
.L_35:
        /*0090*/ 	.byte	0x04, 0x12
        /*0092*/ 	.short	(.L_37 - .L_36)
	.align		4
.L_36:
        /*0094*/ 	.word	index@(_Z7computeP7SynapsePim)
        /*0098*/ 	.word	0x00000000


	//----- nvinfo : EIATTR_MIN_STACK_SIZE
	.align		4
.L_37:
        /*009c*/ 	.byte	0x04, 0x12
        /*009e*/ 	.short	(.L_39 - .L_38)
	.align		4
.L_38:
        /*00a0*/ 	.word	index@(_Z4initP7Synapsem17curandStateXORWOW)
        /*00a4*/ 	.word	0x00000040


	//----- nvinfo : EIATTR_MIN_STACK_SIZE
	.align		4
.L_39:
        /*00a8*/ 	.byte	0x04, 0x12
        /*00aa*/ 	.short	(.L_41 - .L_40)
	.align		4
.L_40:
        /*00ac*/ 	.word	index@(_Z16init_random_seedj17curandStateXORWOW)
        /*00b0*/ 	.word	0x00000030
.L_41:


//--------------------- .nv.compat                --------------------------
	.section	.nv.compat,"",@"SHT_CUDA_COMPAT_INFO"
	.align	4
        /*0000*/ 	.byte	0x02, 0x09, 0x00, 0x00, 0x02, 0x02, 0x01, 0x00, 0x02, 0x05, 0x05, 0x00, 0x03, 0x07, 0x01, 0x01
        /*0010*/ 	.byte	0x02, 0x03, 0x00, 0x00, 0x02, 0x06, 0x01, 0x00, 0x04, 0x0b, 0x08, 0x00, 0x09, 0x00, 0x00, 0x00
        /*0020*/ 	.byte	0x00, 0x00, 0x00, 0x00


//--------------------- .nv.info._Z12printNeuronsPi --------------------------
	.section	.nv.info._Z12printNeuronsPi,"",@"SHT_CUDA_INFO"
	.sectionflags	@""
	.align	4


	//----- nvinfo : EIATTR_CUDA_API_VERSION
	.align		4
        /*0000*/ 	.byte	0x04, 0x37
        /*0002*/ 	.short	(.L_43 - .L_42)
.L_42:
        /*0004*/ 	.word	0x00000082


	//----- nvinfo : EIATTR_KPARAM_INFO
	.align		4
.L_43:
        /*0008*/ 	.byte	0x04, 0x17
        /*000a*/ 	.short	(.L_45 - .L_44)
.L_44:
        /*000c*/ 	.word	0x00000000
        /*0010*/ 	.short	0x0000
        /*0012*/ 	.short	0x0000
        /*0014*/ 	.byte	0x00, 0xf5, 0x21, 0x00


	//----- nvinfo : EIATTR_SPARSE_MMA_MASK
	.align		4
.L_45:
        /*0018*/ 	.byte	0x03, 0x50
        /*001a*/ 	.short	0x0000


	//----- nvinfo : EIATTR_MAXREG_COUNT
	.align		4
        /*001c*/ 	.byte	0x03, 0x1b
        /*001e*/ 	.short	0x00ff


	//----- nvinfo : EIATTR_EXTERNS
	.align		4
        /*0020*/ 	.byte	0x04, 0x0f
        /*0022*/ 	.short	(.L_47 - .L_46)


	//   ....[0]....
	.align		4
.L_46:
        /*0024*/ 	.word	index@(vprintf)


	//----- nvinfo : EIATTR_MERCURY_ISA_VERSION
	.align		4
.L_47:
        /*0028*/ 	.byte	0x03, 0x5f
        /*002a*/ 	.short	0x0101


	//----- nvinfo : EIATTR_VRC_CTA_INIT_COUNT
	.align		4
        /*002c*/ 	.byte	0x02, 0x4a
	.zero		1
	.zero		1


	//----- nvinfo : EIATTR_SYSCALL_OFFSETS
	.align		4
        /*0030*/ 	.byte	0x04, 0x46
        /*0032*/ 	.short	(.L_49 - .L_48)


	//   ....[0]....
.L_48:
        /*0034*/ 	.word	0x00000150


	//----- nvinfo : EIATTR_EXIT_INSTR_OFFSETS
	.align		4
.L_49:
        /*0038*/ 	.byte	0x04, 0x1c
        /*003a*/ 	.short	(.L_51 - .L_50)


	//   ....[0]....
.L_50:
        /*003c*/ 	.word	0x00000160


	//----- nvinfo : EIATTR_CBANK_PARAM_SIZE
	.align		4
.L_51:
        /*0040*/ 	.byte	0x03, 0x19
        /*0042*/ 	.short	0x0008


	//----- nvinfo : EIATTR_PARAM_CBANK
	.align		4
        /*0044*/ 	.byte	0x04, 0x0a
        /*0046*/ 	.short	(.L_53 - .L_52)
	.align		4
.L_52:
        /*0048*/ 	.word	index@(.nv.constant0._Z12printNeuronsPi)
        /*004c*/ 	.short	0x0380
        /*004e*/ 	.short	0x0008


	//----- nvinfo : EIATTR_SW_WAR
	.align		4
.L_53:
        /*0050*/ 	.byte	0x04, 0x36
        /*0052*/ 	.short	(.L_55 - .L_54)
.L_54:
        /*0054*/ 	.word	0x00000008
.L_55:


//--------------------- .nv.info._Z13printSynapsesP7Synapsem --------------------------
	.section	.nv.info._Z13printSynapsesP7Synapsem,"",@"SHT_CUDA_INFO"
	.sectionflags	@""
	.align	4


	//----- nvinfo : EIATTR_CUDA_API_VERSION
	.align		4
        /*0000*/ 	.byte	0x04, 0x37
        /*0002*/ 	.short	(.L_57 - .L_56)
.L_56:
        /*0004*/ 	.word	0x00000082


	//----- nvinfo : EIATTR_KPARAM_INFO
	.align		4
.L_57:
        /*0008*/ 	.byte	0x04, 0x17
        /*000a*/ 	.short	(.L_59 - .L_58)
.L_58:
        /*000c*/ 	.word	0x00000000
        /*0010*/ 	.short	0x0001
        /*0012*/ 	.short	0x0008
        /*0014*/ 	.byte	0x00, 0xf0, 0x21, 0x00


	//----- nvinfo : EIATTR_KPARAM_INFO
	.align		4
.L_59:
        /*0018*/ 	.byte	0x04, 0x17
        /*001a*/ 	.short	(.L_61 - .L_60)
.L_60:
        /*001c*/ 	.word	0x00000000
        /*0020*/ 	.short	0x0000
        /*0022*/ 	.short	0x0000
        /*0024*/ 	.byte	0x00, 0xf5, 0x21, 0x00


	//----- nvinfo : EIATTR_SPARSE_MMA_MASK
	.align		4
.L_61:
        /*0028*/ 	.byte	0x03, 0x50
        /*002a*/ 	.short	0x0000


	//----- nvinfo : EIATTR_MAXREG_COUNT
	.align		4
        /*002c*/ 	.byte	0x03, 0x1b
        /*002e*/ 	.short	0x00ff


	//----- nvinfo : EIATTR_EXTERNS
	.align		4
        /*0030*/ 	.byte	0x04, 0x0f
        /*0032*/ 	.short	(.L_63 - .L_62)


	//   ....[0]....
	.align		4
.L_62:
        /*0034*/ 	.word	index@(vprintf)


	//----- nvinfo : EIATTR_MERCURY_ISA_VERSION
	.align		4
.L_63:
        /*0038*/ 	.byte	0x03, 0x5f
        /*003a*/ 	.short	0x0101


	//----- nvinfo : EIATTR_VRC_CTA_INIT_COUNT
	.align		4
        /*003c*/ 	.byte	0x02, 0x4a
	.zero		1
	.zero		1


	//----- nvinfo : EIATTR_SYSCALL_OFFSETS
	.align		4
        /*0040*/ 	.byte	0x04, 0x46
        /*0042*/ 	.short	(.L_65 - .L_64)


	//   ....[0]....
.L_64:
        /*0044*/ 	.word	0x00000220


	//----- nvinfo : EIATTR_EXIT_INSTR_OFFSETS
	.align		4
.L_65:
        /*0048*/ 	.byte	0x04, 0x1c
        /*004a*/ 	.short	(.L_67 - .L_66)


	//   ....[0]....
.L_66:
        /*004c*/ 	.word	0x00000230


	//----- nvinfo : EIATTR_CBANK_PARAM_SIZE
	.align		4
.L_67:
        /*0050*/ 	.byte	0x03, 0x19
        /*0052*/ 	.short	0x0010


	//----- nvinfo : EIATTR_PARAM_CBANK
	.align		4
        /*0054*/ 	.byte	0x04, 0x0a
        /*0056*/ 	.short	(.L_69 - .L_68)
	.align		4
.L_68:
        /*0058*/ 	.word	index@(.nv.constant0._Z13printSynapsesP7Synapsem)
        /*005c*/ 	.short	0x0380
        /*005e*/ 	.short	0x0010


	//----- nvinfo : EIATTR_SW_WAR
	.align		4
.L_69:
        /*0060*/ 	.byte	0x04, 0x36
        /*0062*/ 	.short	(.L_71 - .L_70)
.L_70:
        /*0064*/ 	.word	0x00000008
.L_71:


//--------------------- .nv.info._Z7computeP7SynapsePim --------------------------
	.section	.nv.info._Z7computeP7SynapsePim,"",@"SHT_CUDA_INFO"
	.sectionflags	@""
	.align	4


	//----- nvinfo : EIATTR_CUDA_API_VERSION
	.align		4
        /*0000*/ 	.byte	0x04, 0x37
        /*0002*/ 	.short	(.L_73 - .L_72)
.L_72:
        /*0004*/ 	.word	0x00000082


	//----- nvinfo : EIATTR_KPARAM_INFO
	.align		4
.L_73:
        /*0008*/ 	.byte	0x04, 0x17
        /*000a*/ 	.short	(.L_75 - .L_74)
.L_74:
        /*000c*/ 	.word	0x00000000
        /*0010*/ 	.short	0x0002
        /*0012*/ 	.short	0x0010
        /*0014*/ 	.byte	0x00, 0xf0, 0x21, 0x00


	//----- nvinfo : EIATTR_KPARAM_INFO
	.align		4
.L_75:
        /*0018*/ 	.byte	0x04, 0x17
        /*001a*/ 	.short	(.L_77 - .L_76)
.L_76:
        /*001c*/ 	.word	0x00000000
        /*0020*/ 	.short	0x0001
        /*0022*/ 	.short	0x0008
        /*0024*/ 	.byte	0x00, 0xf5, 0x21, 0x00


	//----- nvinfo : EIATTR_KPARAM_INFO
	.align		4
.L_77:
        /*0028*/ 	.byte	0x04, 0x17
        /*002a*/ 	.short	(.L_79 - .L_78)
.L_78:
        /*002c*/ 	.word	0x00000000
        /*0030*/ 	.short	0x0000
        /*0032*/ 	.short	0x0000
        /*0034*/ 	.byte	0x00, 0xf5, 0x21, 0x00


	//----- nvinfo : EIATTR_SPARSE_MMA_MASK
	.align		4
.L_79:
        /*0038*/ 	.byte	0x03, 0x50
        /*003a*/ 	.short	0x0000


	//----- nvinfo : EIATTR_MAXREG_COUNT
	.align		4
        /*003c*/ 	.byte	0x03, 0x1b
        /*003e*/ 	.short	0x00ff


	//----- nvinfo : EIATTR_MERCURY_ISA_VERSION
	.align		4
        /*0040*/ 	.byte	0x03, 0x5f
        /*0042*/ 	.short	0x0101


	//----- nvinfo : EIATTR_VRC_CTA_INIT_COUNT
	.align		4
        /*0044*/ 	.byte	0x02, 0x4a
	.zero		1
	.zero		1


	//----- nvinfo : EIATTR_EXIT_INSTR_OFFSETS
	.align		4
        /*0048*/ 	.byte	0x04, 0x1c
        /*004a*/ 	.short	(.L_81 - .L_80)


	//   ....[0]....
.L_80:
        /*004c*/ 	.word	0x00000010


	//----- nvinfo : EIATTR_CBANK_PARAM_SIZE
	.align		4
.L_81:
        /*0050*/ 	.byte	0x03, 0x19
        /*0052*/ 	.short	0x0018


	//----- nvinfo : EIATTR_PARAM_CBANK
	.align		4
        /*0054*/ 	.byte	0x04, 0x0a
        /*0056*/ 	.short	(.L_83 - .L_82)
	.align		4
.L_82:
        /*0058*/ 	.word	index@(.nv.constant0._Z7computeP7SynapsePim)
        /*005c*/ 	.short	0x0380
        /*005e*/ 	.short	0x0018


	//----- nvinfo : EIATTR_SW_WAR
	.align		4
.L_83:
        /*0060*/ 	.byte	0x04, 0x36
        /*0062*/ 	.short	(.L_85 - .L_84)
.L_84:
        /*0064*/ 	.word	0x00000008
.L_85:


//--------------------- .nv.info._Z4initP7Synapsem17curandStateXORWOW --------------------------
	.section	.nv.info._Z4initP7Synapsem17curandStateXORWOW,"",@"SHT_CUDA_INFO"
	.sectionflags	@""
	.align	4


	//----- nvinfo : EIATTR_CUDA_API_VERSION
	.align		4
        /*0000*/ 	.byte	0x04, 0x37
        /*0002*/ 	.short	(.L_87 - .L_86)
.L_86:
        /*0004*/ 	.word	0x00000082


	//----- nvinfo : EIATTR_KPARAM_INFO
	.align		4
.L_87:
        /*0008*/ 	.byte	0x04, 0x17
        /*000a*/ 	.short	(.L_89 - .L_88)
.L_88:
        /*000c*/ 	.word	0x00000000
        /*0010*/ 	.short	0x0002
        /*0012*/ 	.short	0x0010
        /*0014*/ 	.byte	0x00, 0xf0, 0xc1, 0x00


	//----- nvinfo : EIATTR_KPARAM_INFO
	.align		4
.L_89:
        /*0018*/ 	.byte	0x04, 0x17
        /*001a*/ 	.short	(.L_91 - .L_90)
.L_90:
        /*001c*/ 	.word	0x00000000
        /*0020*/ 	.short	0x0001
        /*0022*/ 	.short	0x0008
        /*0024*/ 	.byte	0x00, 0xf0, 0x21, 0x00


	//----- nvinfo : EIATTR_KPARAM_INFO
	.align		4
.L_91:
        /*0028*/ 	.byte	0x04, 0x17
        /*002a*/ 	.short	(.L_93 - .L_92)
.L_92:
        /*002c*/ 	.word	0x00000000
        /*0030*/ 	.short	0x0000
        /*0032*/ 	.short	0x0000
        /*0034*/ 	.byte	0x00, 0xf5, 0x21, 0x00


	//----- nvinfo : EIATTR_SPARSE_MMA_MASK
	.align		4
.L_93:
        /*0038*/ 	.byte	0x03, 0x50
        /*003a*/ 	.short	0x0000


	//----- nvinfo : EIATTR_MAXREG_COUNT
	.align		4
        /*003c*/ 	.byte	0x03, 0x1b
        /*003e*/ 	.short	0x00ff


	//----- nvinfo : EIATTR_EXTERNS
	.align		4
        /*0040*/ 	.byte	0x04, 0x0f
        /*0042*/ 	.short	(.L_95 - .L_94)


	//   ....[0]....
	.align		4
.L_94:
        /*0044*/ 	.word	index@(vprintf)


	//----- nvinfo : EIATTR_MERCURY_ISA_VERSION
	.align		4
.L_95:
        /*0048*/ 	.byte	0x03, 0x5f
        /*004a*/ 	.short	0x0101


	//----- nvinfo : EIATTR_VRC_CTA_INIT_COUNT
	.align		4
        /*004c*/ 	.byte	0x02, 0x4a
	.zero		1
	.zero		1


	//----- nvinfo : EIATTR_SYSCALL_OFFSETS
	.align		4
        /*0050*/ 	.byte	0x04, 0x46
        /*0052*/ 	.short	(.L_97 - .L_96)


	//   ....[0]....
.L_96:
        /*0054*/ 	.word	0x000028a0


	//----- nvinfo : EIATTR_EXIT_INSTR_OFFSETS
	.align		4
.L_97:
        /*0058*/ 	.byte	0x04, 0x1c
        /*005a*/ 	.short	(.L_99 - .L_98)


	//   ....[0]....
.L_98:
        /*005c*/ 	.word	0x000028b0


	//----- nvinfo : EIATTR_CRS_STACK_SIZE
	.align		4
.L_99:
        /*0060*/ 	.byte	0x04, 0x1e
        /*0062*/ 	.short	(.L_101 - .L_100)
.L_100:
        /*0064*/ 	.word	0x00000000


	//----- nvinfo : EIATTR_CBANK_PARAM_SIZE
	.align		4
.L_101:
        /*0068*/ 	.byte	0x03, 0x19
        /*006a*/ 	.short	0x0040


	//----- nvinfo : EIATTR_PARAM_CBANK
	.align		4
        /*006c*/ 	.byte	0x04, 0x0a
        /*006e*/ 	.short	(.L_103 - .L_102)
	.align		4
.L_102:
        /*0070*/ 	.word	index@(.nv.constant0._Z4initP7Synapsem17curandStateXORWOW)
        /*0074*/ 	.short	0x0380
        /*0076*/ 	.short	0x0040


	//----- nvinfo : EIATTR_SW_WAR
	.align		4
.L_103:
        /*0078*/ 	.byte	0x04, 0x36
        /*007a*/ 	.short	(.L_105 - .L_104)
.L_104:
        /*007c*/ 	.word	0x00000008
.L_105:


//--------------------- .nv.info._Z16init_random_seedj17curandStateXORWOW --------------------------
	.section	.nv.info._Z16init_random_seedj17curandStateXORWOW,"",@"SHT_CUDA_INFO"
	.sectionflags	@""
	.align	4


	//----- nvinfo : EIATTR_CUDA_API_VERSION
	.align		4
        /*0000*/ 	.byte	0x04, 0x37
        /*0002*/ 	.short	(.L_107 - .L_106)
.L_106:
        /*0004*/ 	.word	0x00000082


	//----- nvinfo : EIATTR_KPARAM_INFO
	.align		4
.L_107:
        /*0008*/ 	.byte	0x04, 0x17
        /*000a*/ 	.short	(.L_109 - .L_108)
.L_108:
        /*000c*/ 	.word	0x00000000
        /*0010*/ 	.short	0x0001
        /*0012*/ 	.short	0x0008
        /*0014*/ 	.byte	0x00, 0xf0, 0xc1, 0x00


	//----- nvinfo : EIATTR_KPARAM_INFO
	.align		4
.L_109:
        /*0018*/ 	.byte	0x04, 0x17
        /*001a*/ 	.short	(.L_111 - .L_110)
.L_110:
        /*001c*/ 	.word	0x00000000
        /*0020*/ 	.short	0x0000
        /*0022*/ 	.short	0x0000
        /*0024*/ 	.byte	0x00, 0xf0, 0x11, 0x00


	//----- nvinfo : EIATTR_SPARSE_MMA_MASK
	.align		4
.L_111:
        /*0028*/ 	.byte	0x03, 0x50
        /*002a*/ 	.short	0x0000


	//----- nvinfo : EIATTR_MAXREG_COUNT
	.align		4
        /*002c*/ 	.byte	0x03, 0x1b
        /*002e*/ 	.short	0x00ff


	//----- nvinfo : EIATTR_MERCURY_ISA_VERSION
	.align		4
        /*0030*/ 	.byte	0x03, 0x5f
        /*0032*/ 	.short	0x0101


	//----- nvinfo : EIATTR_VRC_CTA_INIT_COUNT
	.align		4
        /*0034*/ 	.byte	0x02, 0x4a
	.zero		1
	.zero		1


	//----- nvinfo : EIATTR_EXIT_INSTR_OFFSETS
	.align		4
        /*0038*/ 	.byte	0x04, 0x1c
        /*003a*/ 	.short	(.L_113 - .L_112)


	//   ....[0]....
.L_112:
        /*003c*/ 	.word	0x00000160


	//   ....[1]....
        /*0040*/ 	.word	0x00002610


	//----- nvinfo : EIATTR_CBANK_PARAM_SIZE
	.align		4
.L_113:
        /*0044*/ 	.byte	0x03, 0x19
        /*0046*/ 	.short	0x0038


	//----- nvinfo : EIATTR_PARAM_CBANK
	.align		4
        /*0048*/ 	.byte	0x04, 0x0a
        /*004a*/ 	.short	(.L_115 - .L_114)
	.align		4
.L_114:
        /*004c*/ 	.word	index@(.nv.constant0._Z16init_random_seedj17curandStateXORWOW)
        /*0050*/ 	.short	0x0380
        /*0052*/ 	.short	0x0038


	//----- nvinfo : EIATTR_SW_WAR
	.align		4
.L_115:
        /*0054*/ 	.byte	0x04, 0x36
        /*0056*/ 	.short	(.L_117 - .L_116)
.L_116:
        /*0058*/ 	.word	0x00000008
.L_117:


//--------------------- .nv.callgraph             --------------------------
	.section	.nv.callgraph,"",@"SHT_CUDA_CALLGRAPH"
	.align	4
	.sectionentsize	8
	.align		4
        /*0000*/ 	.word	0x00000000
	.align		4
        /*0004*/ 	.word	0xffffffff
	.align		4
        /*0008*/ 	.word	index@(_Z12printNeuronsPi)
	.align		4
        /*000c*/ 	.word	index@(vprintf)
	.align		4
        /*0010*/ 	.word	index@(_Z13printSynapsesP7Synapsem)
	.align		4
        /*0014*/ 	.word	index@(vprintf)
	.align		4
        /*0018*/ 	.word	index@(_Z4initP7Synapsem17curandStateXORWOW)
	.align		4
        /*001c*/ 	.word	index@(vprintf)
	.align		4
        /*0020*/ 	.word	0x00000000
	.align		4
        /*0024*/ 	.word	0xfffffffe
	.align		4
        /*0028*/ 	.word	0x00000000
	.align		4
        /*002c*/ 	.word	0xfffffffd
	.align		4
        /*0030*/ 	.word	0x00000000
	.align		4
        /*0034*/ 	.word	0xfffffffc


//--------------------- .nv.constant4             --------------------------
	.section	.nv.constant4,"a",@progbits
	.align	8
	.align		8
.nv.constant4:
        /*0000*/ 	.dword	vprintf
	.align		8
        /*0008*/ 	.dword	precalc_xorwow_matrix
	.align		8
        /*0010*/ 	.dword	precalc_xorwow_offset_matrix
	.align		8
        /*0018*/ 	.dword	mrg32k3aM1
	.align		8
        /*0020*/ 	.dword	mrg32k3aM2
	.align		8
        /*0028*/ 	.dword	mrg32k3aM1SubSeq
	.align		8
        /*0030*/ 	.dword	mrg32k3aM2SubSeq
	.align		8
        /*0038*/ 	.dword	mrg32k3aM1Seq
	.align		8
        /*0040*/ 	.dword	mrg32k3aM2Seq
	.align		8
        /*0048*/ 	.dword	$str
	.align		8
        /*0050*/ 	.dword	$str$1
	.align		8
        /*0058*/ 	.dword	$str$2


//--------------------- .nv.constant3             --------------------------
	.section	.nv.constant3,"a",@progbits
	.align	8
.nv.constant3:
	.type		__cr_lgamma_table,@object
	.size		__cr_lgamma_table,(.L_8 - __cr_lgamma_table)
__cr_lgamma_table:
        /*0000*/ 	.byte	0x00, 0x00, 0x00, 0x00, 0x00, 0x00, 0x00, 0x00, 0x00, 0x00, 0x00, 0x00, 0x00, 0x00, 0x00, 0x00
        /*0010*/ 	.byte	0xef, 0x39, 0xfa, 0xfe, 0x42, 0x2e, 0xe6, 0x3f, 0x02, 0x20, 0x2a, 0xfa, 0x0b, 0xab, 0xfc, 0x3f
        /*0020*/ 	.byte	0xf9, 0x2c, 0x92, 0x7c, 0xa7, 0x6c, 0x09, 0x40, 0xc9, 0x79, 0x44, 0x3c, 0x64, 0x26, 0x13, 0x40
        /*0030*/ 	.byte	0xca, 0x01, 0xcf, 0x3a, 0x27, 0x51, 0x1a, 0x40, 0x30, 0xcc, 0x2d, 0xf3, 0xe1, 0x0c, 0x21, 0x40
        /*0040*/ 	.byte	0x0d, 0xb7, 0xfc, 0x82, 0x8e, 0x35, 0x25, 0x40
.L_8:


//--------------------- .text._Z12printNeuronsPi  --------------------------
	.section	.text._Z12printNeuronsPi,"ax",@progbits
	.align	128
        .global         _Z12printNeuronsPi
        .type           _Z12printNeuronsPi,@function
        .size           _Z12printNeuronsPi,(.L_x_27 - _Z12printNeuronsPi)
        .other          _Z12printNeuronsPi,@"STO_CUDA_ENTRY STV_DEFAULT"
_Z12printNeuronsPi:
.text._Z12printNeuronsPi:
[----:B------:R-:W0:Y:S01]  /*0000*/  LDC R1, c[0x0][0x37c] ;  /* 0x0000df00ff017b82 */ /* 0x000e220000000800 */
[----:B------:R-:W1:Y:S01]  /*0010*/  S2R R3, SR_TID.X ;  /* 0x0000000000037919 */ /* 0x000e620000002100 */
[----:B------:R-:W2:Y:S06]  /*0020*/  LDCU UR6, c[0x0][0x2fc] ;  /* 0x00005f80ff0677ac */ /* 0x000eac0008000800 */
[----:B------:R-:W1:Y:S01]  /*0030*/  S2UR UR7, SR_CTAID.X ;  /* 0x00000000000779c3 */ /* 0x000e620000002500 */
[----:B0-----:R-:W-:Y:S01]  /*0040*/  VIADD R1, R1, 0xfffffff8 ;  /* 0xfffffff801017836 */ /* 0x001fe20000000000 */
[----:B------:R-:W0:Y:S06]  /*0050*/  LDCU.64 UR4, c[0x0][0x358] ;  /* 0x00006b00ff0477ac */ /* 0x000e2c0008000a00 */
[----:B------:R-:W3:Y:S01]  /*0060*/  LDC.64 R8, c[0x0][0x380] ;  /* 0x0000e000ff087b82 */ /* 0x000ee20000000a00 */
[----:B------:R-:W-:Y:S01]  /*0070*/  MOV R0, 0x0 ;  /* 0x0000000000007802 */ /* 0x000fe20000000f00 */
[----:B------:R-:W4:Y:S06]  /*0080*/  LDCU.64 UR8, c[0x4][0x58] ;  /* 0x01000b00ff0877ac */ /* 0x000f2c0008000a00 */
[----:B------:R-:W1:Y:S02]  /*0090*/  LDC R2, c[0x0][0x360] ;  /* 0x0000d800ff027b82 */ /* 0x000e640000000800 */
[----:B-1----:R-:W-:-:S04]  /*00a0*/  IMAD R2, R2, UR7, R3 ;  /* 0x0000000702027c24 */ /* 0x002fc8000f8e0203 */
[----:B---3--:R-:W-:-:S05]  /*00b0*/  IMAD.WIDE R8, R2, 0x4, R8 ;  /* 0x0000000402087825 */ /* 0x008fca00078e0208 */
[----:B0-----:R-:W3:Y:S01]  /*00c0*/  LDG.E R3, desc[UR4][R8.64] ;  /* 0x0000000408037981 */ /* 0x001ee2000c1e1900 */
[----:B------:R-:W0:Y:S01]  /*00d0*/  LDCU UR4, c[0x0][0x2f8] ;  /* 0x00005f00ff0477ac */ /* 0x000e220008000800 */
[----:B------:R1:W1:Y:S01]  /*00e0*/  LDC.64 R10, c[0x4][R0] ;  /* 0x01000000000a7b82 */ /* 0x0002620000000a00 */
[----:B----4-:R-:W-:Y:S01]  /*00f0*/  IMAD.U32 R4, RZ, RZ, UR8 ;  /* 0x00000008ff047e24 */ /* 0x010fe2000f8e00ff */
[----:B------:R-:W-:Y:S02]  /*0100*/  MOV R5, UR9 ;  /* 0x0000000900057c02 */ /* 0x000fe40008000f00 */
[----:B0-----:R-:W-:-:S04]  /*0110*/  IADD3 R6, P0, PT, R1, UR4, RZ ;  /* 0x0000000401067c10 */ /* 0x001fc8000ff1e0ff */
[----:B--2---:R-:W-:Y:S01]  /*0120*/  IADD3.X R7, PT, PT, RZ, UR6, RZ, P0, !PT ;  /* 0x00000006ff077c10 */ /* 0x004fe200087fe4ff */
[----:B-1-3--:R0:W-:Y:S08]  /*0130*/  STL.64 [R1], R2 ;  /* 0x0000000201007387 */ /* 0x00a1f00000100a00 */
[----:B------:R-:W-:-:S07]  /*0140*/  LEPC R20, `(.L_x_0) ;  /* 0x000000001014794e */ /* 0x000fce0000000000 */
[----:B0-----:R-:W-:Y:S05]  /*0150*/  CALL.ABS.NOINC R10 ;  /* 0x000000000a007343 */ /* 0x001fea0003c00000 */
.L_x_0:
[----:B------:R-:W-:Y:S05]  /*0160*/  EXIT ;  /* 0x000000000000794d */ /* 0x000fea0003800000 */
.L_x_1:
[----:B------:R-:W-:-:S00]  /*0170*/  BRA `(.L_x_1) ;  /* 0xfffffffc00fc7947 */ /* 0x000fc0000383ffff */
[----:B------:R-:W-:-:S00]  /*0180*/  NOP ;  /* 0x0000000000007918 */ /* 0x000fc00000000000 */
[----:B------:R-:W-:-:S00]  /*0190*/  NOP ;  /* 0x0000000000007918 */ /* 0x000fc00000000000 */
[----:B------:R-:W-:-:S00]  /*01a0*/  NOP ;  /* 0x0000000000007918 */ /* 0x000fc00000000000 */
[----:B------:R-:W-:-:S00]  /*01b0*/  NOP ;  /* 0x0000000000007918 */ /* 0x000fc00000000000 */
[----:B------:R-:W-:-:S00]  /*01c0*/  NOP ;  /* 0x0000000000007918 */ /* 0x000fc00000000000 */
[----:B------:R-:W-:-:S00]  /*01d0*/  NOP ;  /* 0x0000000000007918 */ /* 0x000fc00000000000 */
[----:B------:R-:W-:-:S00]  /*01e0*/  NOP ;  /* 0x0000000000007918 */ /* 0x000fc00000000000 */
[----:B------:R-:W-:-:S00]  /*01f0*/  NOP ;  /* 0x0000000000007918 */ /* 0x000fc00000000000 */
.L_x_27:


//--------------------- .text._Z13printSynapsesP7Synapsem --------------------------
	.section	.text._Z13printSynapsesP7Synapsem,"ax",@progbits
	.align	128
        .global         _Z13printSynapsesP7Synapsem
        .type           _Z13printSynapsesP7Synapsem,@function
        .size           _Z13printSynapsesP7Synapsem,(.L_x_28 - _Z13printSynapsesP7Synapsem)
        .other          _Z13printSynapsesP7Synapsem,@"STO_CUDA_ENTRY STV_DEFAULT"
_Z13printSynapsesP7Synapsem:
.text._Z13printSynapsesP7Synapsem:
[----:B------:R-:W0:Y:S01]  /*0000*/  LDC R1, c[0x0][0x37c] ;  /* 0x0000df00ff017b82 */ /* 0x000e220000000800 */
[----:B------:R-:W1:Y:S01]  /*0010*/  S2R R7, SR_TID.Y ;  /* 0x0000000000077919 */ /* 0x000e620000002200 */
[----:B------:R-:W2:Y:S06]  /*0020*/  LDCU UR6, c[0x0][0x2fc] ;  /* 0x00005f80ff0677ac */ /* 0x000eac0008000800 */
[----:B------:R-:W3:Y:S01]  /*0030*/  LDC R3, c[0x0][0x360] ;  /* 0x0000d800ff037b82 */ /* 0x000ee20000000800 */
[----:B0-----:R-:W-:Y:S01]  /*0040*/  IADD3 R1, PT, PT, R1, -0x20, RZ ;  /* 0xffffffe001017810 */ /* 0x001fe20007ffe0ff */
[----:B------:R-:W3:Y:S01]  /*0050*/  S2R R0, SR_TID.X ;  /* 0x0000000000007919 */ /* 0x000ee20000002100 */
[----:B------:R-:W0:Y:S05]  /*0060*/  LDCU.64 UR8, c[0x0][0x388] ;  /* 0x00007100ff0877ac */ /* 0x000e2a0008000a00 */
[----:B------:R-:W1:Y:S08]  /*0070*/  S2UR UR4, SR_CTAID.Y ;  /* 0x00000000000479c3 */ /* 0x000e700000002600 */
[----:B------:R-:W1:Y:S08]  /*0080*/  LDC R2, c[0x0][0x364] ;  /* 0x0000d900ff027b82 */ /* 0x000e700000000800 */
[----:B------:R-:W0:Y:S08]  /*0090*/  LDC.64 R4, c[0x0][0x380] ;  /* 0x0000e000ff047b82 */ /* 0x000e300000000a00 */
[----:B------:R-:W3:Y:S01]  /*00a0*/  S2UR UR7, SR_CTAID.X ;  /* 0x00000000000779c3 */ /* 0x000ee20000002500 */
[----:B-1----:R-:W-:Y:S01]  /*00b0*/  IMAD R2, R2, UR4, R7 ;  /* 0x0000000402027c24 */ /* 0x002fe2000f8e0207 */
[----:B------:R-:W1:Y:S03]  /*00c0*/  LDCU.64 UR4, c[0x0][0x358] ;  /* 0x00006b00ff0477ac */ /* 0x000e660008000a00 */
[----:B0-----:R-:W-:-:S04]  /*00d0*/  IMAD.WIDE.U32 R4, R2, UR8, R4 ;  /* 0x0000000802047c25 */ /* 0x001fc8000f8e0004 */
[----:B------:R-:W-:Y:S01]  /*00e0*/  IMAD R5, R2, UR9, R5 ;  /* 0x0000000902057c24 */ /* 0x000fe2000f8e0205 */
[----:B------:R-:W-:Y:S01]  /*00f0*/  MOV R12, 0x0 ;  /* 0x00000000000c7802 */ /* 0x000fe20000000f00 */
[----:B------:R-:W0:Y:S01]  /*0100*/  LDCU.64 UR8, c[0x4][0x50] ;  /* 0x01000a00ff0877ac */ /* 0x000e220008000a00 */
[----:B---3--:R-:W-:-:S04]  /*0110*/  IMAD R3, R3, UR7, R0 ;  /* 0x0000000703037c24 */ /* 0x008fc8000f8e0200 */
[----:B------:R-:W-:-:S05]  /*0120*/  IMAD.WIDE R6, R3, 0x18, R4 ;  /* 0x0000001803067825 */ /* 0x000fca00078e0204 */
[----:B-1----:R-:W3:Y:S04]  /*0130*/  LDG.E.64 R4, desc[UR4][R6.64] ;  /* 0x0000000406047981 */ /* 0x002ee8000c1e1b00 */
[----:B------:R1:W4:Y:S01]  /*0140*/  LDG.E R0, desc[UR4][R6.64+0x8] ;  /* 0x0000080406007981 */ /* 0x000322000c1e1900 */
[----:B------:R-:W1:Y:S01]  /*0150*/  LDCU UR4, c[0x0][0x2f8] ;  /* 0x00005f00ff0477ac */ /* 0x000e620008000800 */
[----:B------:R-:W0:Y:S02]  /*0160*/  LDC.64 R12, c[0x4][R12] ;  /* 0x010000000c0c7b82 */ /* 0x000e240000000a00 */
[----:B------:R0:W-:Y:S01]  /*0170*/  STL.64 [R1], R2 ;  /* 0x0000000201007387 */ /* 0x0001e20000100a00 */
[----:B-1----:R-:W-:-:S04]  /*0180*/  IADD3 R6, P0, PT, R1, UR4, RZ ;  /* 0x0000000401067c10 */ /* 0x002fc8000ff1e0ff */
[----:B--2---:R-:W-:Y:S01]  /*0190*/  IADD3.X R7, PT, PT, RZ, UR6, RZ, P0, !PT ;  /* 0x00000006ff077c10 */ /* 0x004fe200087fe4ff */
[----:B---3--:R0:W1:Y:S01]  /*01a0*/  F2F.F64.F32 R8, R4 ;  /* 0x0000000400087310 */ /* 0x0080620000201800 */
[----:B----4-:R2:W-:Y:S07]  /*01b0*/  STL [R1+0x18], R0 ;  /* 0x0000180001007387 */ /* 0x0105ee0000100800 */
[----:B------:R3:W4:Y:S01]  /*01c0*/  F2F.F64.F32 R10, R5 ;  /* 0x00000005000a7310 */ /* 0x0007220000201800 */
[----:B0-----:R-:W-:Y:S01]  /*01d0*/  MOV R4, UR8 ;  /* 0x0000000800047c02 */ /* 0x001fe20008000f00 */
[----:B-1----:R2:W-:Y:S01]  /*01e0*/  STL.64 [R1+0x8], R8 ;  /* 0x0000080801007387 */ /* 0x0025e20000100a00 */
[----:B---3--:R-:W-:-:S03]  /*01f0*/  MOV R5, UR9 ;  /* 0x0000000900057c02 */ /* 0x008fc60008000f00 */
[----:B----4-:R2:W-:Y:S04]  /*0200*/  STL.64 [R1+0x10], R10 ;  /* 0x0000100a01007387 */ /* 0x0105e80000100a00 */
[----:B------:R-:W-:-:S07]  /*0210*/  LEPC R20, `(.L_x_2) ;  /* 0x000000001014794e */ /* 0x000fce0000000000 */
[----:B--2---:R-:W-:Y:S05]  /*0220*/  CALL.ABS.NOINC R12 ;  /* 0x000000000c007343 */ /* 0x004fea0003c00000 */
.L_x_2:
[----:B------:R-:W-:Y:S05]  /*0230*/  EXIT ;  /* 0x000000000000794d */ /* 0x000fea0003800000 */
.L_x_3:
        /* <DEDUP_REMOVED lines=12> */
.L_x_28:


//--------------------- .text._Z7computeP7SynapsePim --------------------------
	.section	.text._Z7computeP7SynapsePim,"ax",@progbits
	.align	128
        .global         _Z7computeP7SynapsePim
        .type           _Z7computeP7SynapsePim,@function
        .size           _Z7computeP7SynapsePim,(.L_x_29 - _Z7computeP7SynapsePim)
        .other          _Z7computeP7SynapsePim,@"STO_CUDA_ENTRY STV_DEFAULT"
_Z7computeP7SynapsePim:
.text._Z7computeP7SynapsePim:
[----:B------:R-:W-:Y:S01]  /*0000*/  LDC R1, c[0x0][0x37c] ;  /* 0x0000df00ff017b82 */ /* 0x000fe20000000800 */
[----:B------:R-:W-:Y:S05]  /*0010*/  EXIT ;  /* 0x000000000000794d */ /* 0x000fea0003800000 */
.L_x_4:
        /* <DEDUP_REMOVED lines=14> */
.L_x_29:


//--------------------- .text._Z4initP7Synapsem17curandStateXORWOW --------------------------
	.section	.text._Z4initP7Synapsem17curandStateXORWOW,"ax",@progbits
	.align	128
        .global         _Z4initP7Synapsem17curandStateXORWOW
        .type           _Z4initP7Synapsem17curandStateXORWOW,@function
        .size           _Z4initP7Synapsem17curandStateXORWOW,(.L_x_30 - _Z4initP7Synapsem17curandStateXORWOW)
        .other          _Z4initP7Synapsem17curandStateXORWOW,@"STO_CUDA_ENTRY STV_DEFAULT"
_Z4initP7Synapsem17curandStateXORWOW:
.text._Z4initP7Synapsem17curandStateXORWOW:
[----:B------:R-:W0:Y:S01]  /*0000*/  LDC R1, c[0x0][0x37c] ;  /* 0x0000df00ff017b82 */ /* 0x000e220000000800 */
[----:B------:R-:W1:Y:S01]  /*0010*/  S2R R0, SR_TID.X ;  /* 0x0000000000007919 */ /* 0x000e620000002100 */
[----:B------:R-:W2:Y:S06]  /*0020*/  LDCU UR5, c[0x0][0x2fc] ;  /* 0x00005f80ff0577ac */ /* 0x000eac0008000800 */
[----:B------:R-:W3:Y:S01]  /*0030*/  LDC.64 R12, c[0x0][0x390] ;  /* 0x0000e400ff0c7b82 */ /* 0x000ee20000000a00 */
[----:B0-----:R-:W-:Y:S01]  /*0040*/  VIADD R1, R1, 0xffffffc0 ;  /* 0xffffffc001017836 */ /* 0x001fe20000000000 */
[----:B------:R-:W0:Y:S01]  /*0050*/  S2R R5, SR_TID.Y ;  /* 0x0000000000057919 */ /* 0x000e220000002200 */
[----:B------:R-:W4:Y:S01]  /*0060*/  LDCU UR10, c[0x0][0x394] ;  /* 0x00007280ff0a77ac */ /* 0x000f220008000800 */
[----:B------:R-:W-:Y:S01]  /*0070*/  BSSY.RECONVERGENT B0, `(.L_x_5) ;  /* 0x0000263000007945 */ /* 0x000fe20003800200 */
[----:B------:R-:W5:Y:S03]  /*0080*/  LDCU UR9, c[0x0][0x3a4] ;  /* 0x00007480ff0977ac */ /* 0x000f660008000800 */
[----:B------:R-:W3:Y:S01]  /*0090*/  LDC.64 R14, c[0x0][0x398] ;  /* 0x0000e600ff0e7b82 */ /* 0x000ee20000000a00 */
[----:B------:R-:W0:Y:S07]  /*00a0*/  LDCU.64 UR6, c[0x0][0x358] ;  /* 0x00006b00ff0677ac */ /* 0x000e2e0008000a00 */
[----:B------:R-:W2:Y:S08]  /*00b0*/  LDC.64 R8, c[0x0][0x3a0] ;  /* 0x0000e800ff087b82 */ /* 0x000eb00000000a00 */
[----:B------:R-:W2:Y:S08]  /*00c0*/  LDC.64 R10, c[0x0][0x3a8] ;  /* 0x0000ea00ff0a7b82 */ /* 0x000eb00000000a00 */
[----:B------:R-:W1:Y:S01]  /*00d0*/  LDC.64 R16, c[0x0][0x3b8] ;  /* 0x0000ee00ff107b82 */ /* 0x000e620000000a00 */
[----:B---3--:R3:W-:Y:S07]  /*00e0*/  STL.128 [R1], R12 ;  /* 0x0000000c01007387 */ /* 0x0087ee0000100c00 */
[----:B------:R-:W4:Y:S08]  /*00f0*/  LDC R6, c[0x0][0x3b0] ;  /* 0x0000ec00ff067b82 */ /* 0x000f300000000800 */
[----:B------:R-:W5:Y:S01]  /*0100*/  S2UR UR4, SR_CTAID.X ;  /* 0x00000000000479c3 */ /* 0x000f620000002500 */
[----:B--2---:R3:W-:Y:S07]  /*0110*/  STL.128 [R1+0x10], R8 ;  /* 0x0000100801007387 */ /* 0x0047ee0000100c00 */
[----:B------:R-:W5:Y:S01]  /*0120*/  LDC R3, c[0x0][0x360] ;  /* 0x0000d800ff037b82 */ /* 0x000f620000000800 */
[----:B-1----:R3:W-:Y:S07]  /*0130*/  STL.64 [R1+0x28], R16 ;  /* 0x0000281001007387 */ /* 0x0027ee0000100a00 */
[----:B------:R-:W0:Y:S01]  /*0140*/  S2UR UR8, SR_CTAID.Y ;  /* 0x00000000000879c3 */ /* 0x000e220000002600 */
[----:B----4-:R3:W-:Y:S07]  /*0150*/  STL [R1+0x20], R6 ;  /* 0x0000200601007387 */ /* 0x0107ee0000100800 */
[----:B------:R-:W0:Y:S01]  /*0160*/  LDC R2, c[0x0][0x364] ;  /* 0x0000d900ff027b82 */ /* 0x000e220000000800 */
[----:B-----5:R-:W-:-:S02]  /*0170*/  IMAD R3, R3, UR4, R0 ;  /* 0x0000000403037c24 */ /* 0x020fc4000f8e0200 */
[----:B------:R-:W-:-:S03]  /*0180*/  IMAD.U32 R0, RZ, RZ, UR10 ;  /* 0x0000000aff007e24 */ /* 0x000fc6000f8e00ff */
[C---:B------:R-:W-:Y:S01]  /*0190*/  ISETP.NE.AND P0, PT, R3.reuse, RZ, PT ;  /* 0x000000ff0300720c */ /* 0x040fe20003f05270 */
[----:B0-----:R-:W-:Y:S02]  /*01a0*/  IMAD R2, R2, UR8, R5 ;  /* 0x0000000802027c24 */ /* 0x001fe4000f8e0205 */
[----:B------:R-:W-:Y:S02]  /*01b0*/  IMAD.U32 R5, RZ, RZ, UR9 ;  /* 0x00000009ff057e24 */ /* 0x000fe4000f8e00ff */
[----:B------:R-:W-:-:S08]  /*01c0*/  IMAD R4, R3, R2, R3 ;  /* 0x0000000203047224 */ /* 0x000fd000078e0203 */
[----:B---3--:R-:W-:Y:S05]  /*01d0*/  @!P0 BRA `(.L_x_6) ;  /* 0x0000002400308947 */ /* 0x008fea0003800000 */
[--C-:B------:R-:W-:Y:S01]  /*01e0*/  SHF.R.S32.HI R10, RZ, 0x1f, R4.reuse ;  /* 0x0000001fff0a7819 */ /* 0x100fe20000011404 */
[----:B------:R-:W-:Y:S02]  /*01f0*/  IMAD.MOV.U32 R13, RZ, RZ, R4 ;  /* 0x000000ffff0d7224 */ /* 0x000fe400078e0004 */
[----:B------:R-:W-:-:S07]  /*0200*/  IMAD.MOV.U32 R11, RZ, RZ, RZ ;  /* 0x000000ffff0b7224 */ /* 0x000fce00078e00ff */
.L_x_15:
[----:B------:R-:W-:Y:S01]  /*0210*/  LOP3.LUT R20, R13, 0x3, RZ, 0xc0, !PT ;  /* 0x000000030d147812 */ /* 0x000fe200078ec0ff */
[----:B------:R-:W-:Y:S03]  /*0220*/  BSSY.RECONVERGENT B1, `(.L_x_7) ;  /* 0x0000241000017945 */ /* 0x000fe60003800200 */
[----:B------:R-:W-:-:S04]  /*0230*/  ISETP.NE.U32.AND P0, PT, R20, RZ, PT ;  /* 0x000000ff1400720c */ /* 0x000fc80003f05070 */
[----:B------:R-:W-:-:S13]  /*0240*/  ISETP.NE.AND.EX P0, PT, RZ, RZ, PT, P0 ;  /* 0x000000ffff00720c */ /* 0x000fda0003f05300 */
[----:B01----:R-:W-:Y:S05]  /*0250*/  @!P0 BRA `(.L_x_8) ;  /* 0x0000002000f48947 */ /* 0x003fea0003800000 */
[----:B------:R-:W0:Y:S01]  /*0260*/  LDC.64 R8, c[0x4][0x10] ;  /* 0x01000400ff087b82 */ /* 0x000e220000000a00 */
[----:B------:R-:W-:Y:S01]  /*0270*/  IMAD.MOV.U32 R0, RZ, RZ, RZ ;  /* 0x000000ffff007224 */ /* 0x000fe200078e00ff */
[----:B------:R-:W-:Y:S01]  /*0280*/  CS2R R4, SRZ ;  /* 0x0000000000047805 */ /* 0x000fe2000001ff00 */
[----:B------:R-:W-:Y:S01]  /*0290*/  IMAD.MOV.U32 R12, RZ, RZ, RZ ;  /* 0x000000ffff0c7224 */ /* 0x000fe200078e00ff */
[----:B------:R-:W-:Y:S01]  /*02a0*/  CS2R R6, SRZ ;  /* 0x0000000000067805 */ /* 0x000fe2000001ff00 */
[----:B0-----:R-:W-:-:S07]  /*02b0*/  IMAD.WIDE.U32 R8, R11, 0xc80, R8 ;  /* 0x00000c800b087825 */ /* 0x001fce00078e0008 */
.L_x_10:
[----:B------:R-:W-:-:S06]  /*02c0*/  IMAD R16, R12, 0x4, R1 ;  /* 0x000000040c107824 */ /* 0x000fcc00078e0201 */
[----:B------:R-:W5:Y:S01]  /*02d0*/  LDL R16, [R16+0x4] ;  /* 0x0000040010107983 */ /* 0x000f620000100800 */
[----:B------:R-:W-:Y:S01]  /*02e0*/  IMAD.SHL.U32 R17, R12, 0x20, RZ ;  /* 0x000000200c117824 */ /* 0x000fe200078e00ff */
[----:B------:R-:W-:-:S06]  /*02f0*/  UMOV UR4, URZ ;  /* 0x000000ff00047c82 */ /* 0x000fcc0008000000 */
.L_x_9:
[----:B-----5:R-:W-:Y:S01]  /*0300*/  SHF.R.U32.HI R23, RZ, UR4, R16 ;  /* 0x00000004ff177c19 */ /* 0x020fe20008011610 */
[----:B------:R-:W-:-:S03]  /*0310*/  VIADD R14, R17, UR4 ;  /* 0x00000004110e7c36 */ /* 0x000fc60008000000 */
[----:B------:R-:W-:-:S04]  /*0320*/  LOP3.LUT R15, R23, 0x1, RZ, 0xc0, !PT ;  /* 0x00000001170f7812 */ /* 0x000fc800078ec0ff */
[----:B------:R-:W-:Y:S01]  /*0330*/  ISETP.NE.U32.AND P0, PT, R15, 0x1, PT ;  /* 0x000000010f00780c */ /* 0x000fe20003f05070 */
[----:B------:R-:W-:-:S03]  /*0340*/  IMAD R15, R14, 0x5, RZ ;  /* 0x000000050e0f7824 */ /* 0x000fc600078e02ff */
[----:B------:R-:W-:Y:S01]  /*0350*/  R2P PR, R23, 0x7e ;  /* 0x0000007e17007804 */ /* 0x000fe20000000000 */
[----:B------:R-:W-:-:S08]  /*0360*/  IMAD.WIDE.U32 R14, R15, 0x4, R8 ;  /* 0x000000040f0e7825 */ /* 0x000fd000078e0008 */
[----:B------:R-:W2:Y:S04]  /*0370*/  @!P0 LDG.E R19, desc[UR6][R14.64] ;  /* 0x000000060e138981 */ /* 0x000ea8000c1e1900 */
[----:B------:R-:W3:Y:S04]  /*0380*/  @P1 LDG.E R25, desc[UR6][R14.64+0x14] ;  /* 0x000014060e191981 */ /* 0x000ee8000c1e1900 */
[----:B------:R-:W4:Y:S04]  /*0390*/  @!P0 LDG.E R21, desc[UR6][R14.64+0x4] ;  /* 0x000004060e158981 */ /* 0x000f28000c1e1900 */
[----:B------:R-:W4:Y:S04]  /*03a0*/  @P2 LDG.E R27, desc[UR6][R14.64+0x28] ;  /* 0x000028060e1b2981 */ /* 0x000f28000c1e1900 */
[----:B------:R-:W4:Y:S04]  /*03b0*/  @!P0 LDG.E R18, desc[UR6][R14.64+0x8] ;  /* 0x000008060e128981 */ /* 0x000f28000c1e1900 */
[----:B------:R-:W4:Y:S04]  /*03c0*/  @!P0 LDG.E R22, desc[UR6][R14.64+0x10] ;  /* 0x000010060e168981 */ /* 0x000f28000c1e1900 */
[----:B------:R-:W4:Y:S01]  /*03d0*/  @P1 LDG.E R24, desc[UR6][R14.64+0x24] ;  /* 0x000024060e181981 */ /* 0x000f22000c1e1900 */
[----:B--2---:R-:W-:-:S03]  /*03e0*/  @!P0 LOP3.LUT R0, R0, R19, RZ, 0x3c, !PT ;  /* 0x0000001300008212 */ /* 0x004fc600078e3cff */
[----:B------:R-:W2:Y:S01]  /*03f0*/  @!P0 LDG.E R19, desc[UR6][R14.64+0xc] ;  /* 0x00000c060e138981 */ /* 0x000ea2000c1e1900 */
[----:B---3--:R-:W-:-:S03]  /*0400*/  @P1 LOP3.LUT R0, R0, R25, RZ, 0x3c, !PT ;  /* 0x0000001900001212 */ /* 0x008fc600078e3cff */
[----:B------:R-:W3:Y:S01]  /*0410*/  @P3 LDG.E R25, desc[UR6][R14.64+0x3c] ;  /* 0x00003c060e193981 */ /* 0x000ee2000c1e1900 */
[----:B----4-:R-:W-:-:S03]  /*0420*/  @!P0 LOP3.LUT R6, R6, R21, RZ, 0x3c, !PT ;  /* 0x0000001506068212 */ /* 0x010fc600078e3cff */
[----:B------:R-:W4:Y:S01]  /*0430*/  @P1 LDG.E R21, desc[UR6][R14.64+0x18] ;  /* 0x000018060e151981 */ /* 0x000f22000c1e1900 */
[----:B------:R-:W-:-:S03]  /*0440*/  @P2 LOP3.LUT R0, R0, R27, RZ, 0x3c, !PT ;  /* 0x0000001b00002212 */ /* 0x000fc600078e3cff */
[----:B------:R-:W4:Y:S01]  /*0450*/  @P5 LDG.E R27, desc[UR6][R14.64+0x64] ;  /* 0x000064060e1b5981 */ /* 0x000f22000c1e1900 */
[----:B------:R-:W-:-:S03]  /*0460*/  @!P0 LOP3.LUT R7, R7, R18, RZ, 0x3c, !PT ;  /* 0x0000001207078212 */ /* 0x000fc600078e3cff */
[----:B------:R-:W4:Y:S01]  /*0470*/  @P1 LDG.E R18, desc[UR6][R14.64+0x1c] ;  /* 0x00001c060e121981 */ /* 0x000f22000c1e1900 */
[----:B------:R-:W-:-:S03]  /*0480*/  @!P0 LOP3.LUT R5, R5, R22, RZ, 0x3c, !PT ;  /* 0x0000001605058212 */ /* 0x000fc600078e3cff */
[----:B------:R-:W4:Y:S01]  /*0490*/  @P2 LDG.E R22, desc[UR6][R14.64+0x30] ;  /* 0x000030060e162981 */ /* 0x000f22000c1e1900 */
[----:B--2---:R-:W-:-:S03]  /*04a0*/  @!P0 LOP3.LUT R4, R4, R19, RZ, 0x3c, !PT ;  /* 0x0000001304048212 */ /* 0x004fc600078e3cff */
[----:B------:R-:W2:Y:S01]  /*04b0*/  @P1 LDG.E R19, desc[UR6][R14.64+0x20] ;  /* 0x000020060e131981 */ /* 0x000ea2000c1e1900 */
[----:B---3--:R-:W-:-:S03]  /*04c0*/  @P3 LOP3.LUT R0, R0, R25, RZ, 0x3c, !PT ;  /* 0x0000001900003212 */ /* 0x008fc600078e3cff */
[----:B------:R-:W3:Y:S01]  /*04d0*/  @P4 LDG.E R25, desc[UR6][R14.64+0x50] ;  /* 0x000050060e194981 */ /* 0x000ee2000c1e1900 */
[----:B----4-:R-:W-:-:S03]  /*04e0*/  @P1 LOP3.LUT R6, R6, R21, RZ, 0x3c, !PT ;  /* 0x0000001506061212 */ /* 0x010fc600078e3cff */
[----:B------:R-:W4:Y:S01]  /*04f0*/  @P2 LDG.E R21, desc[UR6][R14.64+0x2c] ;  /* 0x00002c060e152981 */ /* 0x000f22000c1e1900 */
[----:B------:R-:W-:-:S03]  /*0500*/  @P1 LOP3.LUT R5, R5, R24, RZ, 0x3c, !PT ;  /* 0x0000001805051212 */ /* 0x000fc600078e3cff */
[----:B------:R-:W4:Y:S01]  /*0510*/  @P2 LDG.E R24, desc[UR6][R14.64+0x38] ;  /* 0x000038060e182981 */ /* 0x000f22000c1e1900 */
[----:B------:R-:W-:-:S03]  /*0520*/  @P1 LOP3.LUT R7, R7, R18, RZ, 0x3c, !PT ;  /* 0x0000001207071212 */ /* 0x000fc600078e3cff */
[----:B------:R-:W4:Y:S01]  /*0530*/  @P3 LDG.E R18, desc[UR6][R14.64+0x44] ;  /* 0x000044060e123981 */ /* 0x000f22000c1e1900 */
[----:B------:R-:W-:-:S03]  /*0540*/  @P2 LOP3.LUT R7, R7, R22, RZ, 0x3c, !PT ;  /* 0x0000001607072212 */ /* 0x000fc600078e3cff */
[----:B------:R-:W4:Y:S01]  /*0550*/  @P3 LDG.E R22, desc[UR6][R14.64+0x4c] ;  /* 0x00004c060e163981 */ /* 0x000f22000c1e1900 */
[----:B--2---:R-:W-:-:S03]  /*0560*/  @P1 LOP3.LUT R4, R4, R19, RZ, 0x3c, !PT ;  /* 0x0000001304041212 */ /* 0x004fc600078e3cff */
[----:B------:R-:W2:Y:S01]  /*0570*/  @P2 LDG.E R19, desc[UR6][R14.64+0x34] ;  /* 0x000034060e132981 */ /* 0x000ea2000c1e1900 */
[----:B---3--:R-:W-:-:S03]  /*0580*/  @P4 LOP3.LUT R0, R0, R25, RZ, 0x3c, !PT ;  /* 0x0000001900004212 */ /* 0x008fc600078e3cff */
[----:B------:R-:W3:Y:S01]  /*0590*/  @P3 LDG.E R25, desc[UR6][R14.64+0x48] ;  /* 0x000048060e193981 */ /* 0x000ee2000c1e1900 */
[----:B----4-:R-:W-:-:S03]  /*05a0*/  @P2 LOP3.LUT R6, R6, R21, RZ, 0x3c, !PT ;  /* 0x0000001506062212 */ /* 0x010fc600078e3cff */
[----:B------:R-:W4:Y:S01]  /*05b0*/  @P3 LDG.E R21, desc[UR6][R14.64+0x40] ;  /* 0x000040060e153981 */ /* 0x000f22000c1e1900 */
[----:B------:R-:W-:Y:S02]  /*05c0*/  @P2 LOP3.LUT R5, R5, R24, RZ, 0x3c, !PT ;  /* 0x0000001805052212 */ /* 0x000fe400078e3cff */
[----:B------:R-:W-:Y:S01]  /*05d0*/  @P3 LOP3.LUT R7, R7, R18, RZ, 0x3c, !PT ;  /* 0x0000001207073212 */ /* 0x000fe200078e3cff */
[----:B------:R-:W4:Y:S04]  /*05e0*/  @P6 LDG.E R24, desc[UR6][R14.64+0x80] ;  /* 0x000080060e186981 */ /* 0x000f28000c1e1900 */
        /* <DEDUP_REMOVED lines=9> */
[----:B------:R-:W-:Y:S02]  /*0680*/  LOP3.LUT P0, RZ, R23, 0x80, RZ, 0xc0, !PT ;  /* 0x0000008017ff7812 */ /* 0x000fe4000780c0ff */
[----:B------:R-:W-:Y:S02]  /*0690*/  @P5 LOP3.LUT R0, R0, R27, RZ, 0x3c, !PT ;  /* 0x0000001b00005212 */ /* 0x000fe400078e3cff */
        /* <DEDUP_REMOVED lines=12> */
[----:B------:R-:W-:Y:S02]  /*0760*/  @P5 LOP3.LUT R7, R7, R18, RZ, 0x3c, !PT ;  /* 0x0000001207075212 */ /* 0x000fe400078e3cff */
[----:B------:R-:W4:Y:S01]  /*0770*/  @P6 LDG.E R18, desc[UR6][R14.64+0x88] ;  /* 0x000088060e126981 */ /* 0x000f22000c1e1900 */
[----:B------:R-:W-:Y:S02]  /*0780*/  @P5 LOP3.LUT R5, R5, R22, RZ, 0x3c, !PT ;  /* 0x0000001605055212 */ /* 0x000fe400078e3cff */
[----:B------:R-:W-:Y:S01]  /*0790*/  @P6 LOP3.LUT R7, R7, R24, RZ, 0x3c, !PT ;  /* 0x0000001807076212 */ /* 0x000fe200078e3cff */
[----:B------:R-:W4:Y:S04]  /*07a0*/  @P0 LDG.E R22, desc[UR6][R14.64+0x94] ;  /* 0x000094060e160981 */ /* 0x000f28000c1e1900 */
        /* <DEDUP_REMOVED lines=9> */
[----:B------:R-:W-:Y:S02]  /*0840*/  @P0 LOP3.LUT R5, R5, R24, RZ, 0x3c, !PT ;  /* 0x0000001805050212 */ /* 0x000fe400078e3cff */
[----:B--2---:R-:W-:-:S04]  /*0850*/  @P6 LOP3.LUT R4, R4, R19, RZ, 0x3c, !PT ;  /* 0x0000001304046212 */ /* 0x004fc800078e3cff */
[----:B---3--:R-:W-:Y:S02]  /*0860*/  @P0 LOP3.LUT R4, R4, R25, RZ, 0x3c, !PT ;  /* 0x0000001904040212 */ /* 0x008fe400078e3cff */
[----:B----4-:R-:W-:Y:S02]  /*0870*/  @P0 LOP3.LUT R6, R6, R21, RZ, 0x3c, !PT ;  /* 0x0000001506060212 */ /* 0x010fe400078e3cff */
[----:B------:R-:W-:-:S13]  /*0880*/  R2P PR, R23.B1, 0x7f ;  /* 0x0000007f17007804 */ /* 0x000fda0000001000 */
[----:B------:R-:W2:Y:S04]  /*0890*/  @P0 LDG.E R21, desc[UR6][R14.64+0xa0] ;  /* 0x0000a0060e150981 */ /* 0x000ea8000c1e1900 */
[----:B------:R-:W3:Y:S04]  /*08a0*/  @P1 LDG.E R25, desc[UR6][R14.64+0xb4] ;  /* 0x0000b4060e191981 */ /* 0x000ee8000c1e1900 */
[----:B------:R-:W4:Y:S04]  /*08b0*/  @P2 LDG.E R27, desc[UR6][R14.64+0xc8] ;  /* 0x0000c8060e1b2981 */ /* 0x000f28000c1e1900 */
[----:B------:R-:W4:Y:S04]  /*08c0*/  @P0 LDG.E R19, desc[UR6][R14.64+0xa4] ;  /* 0x0000a4060e130981 */ /* 0x000f28000c1e1900 */
[----:B------:R-:W4:Y:S04]  /*08d0*/  @P0 LDG.E R22, desc[UR6][R14.64+0xa8] ;  /* 0x0000a8060e160981 */ /* 0x000f28000c1e1900 */
[----:B------:R-:W4:Y:S04]  /*08e0*/  @P0 LDG.E R24, desc[UR6][R14.64+0xb0] ;  /* 0x0000b0060e180981 */ /* 0x000f28000c1e1900 */
        /* <DEDUP_REMOVED lines=18> */
[----:B------:R-:W-:Y:S02]  /*0a10*/  LOP3.LUT P0, RZ, R23, 0x8000, RZ, 0xc0, !PT ;  /* 0x0000800017ff7812 */ /* 0x000fe4000780c0ff */
[----:B---3--:R-:W-:Y:S01]  /*0a20*/  @P1 LOP3.LUT R6, R6, R25, RZ, 0x3c, !PT ;  /* 0x0000001906061212 */ /* 0x008fe200078e3cff */
[----:B------:R-:W3:Y:S04]  /*0a30*/  @P2 LDG.E R23, desc[UR6][R14.64+0xd4] ;  /* 0x0000d4060e172981 */ /* 0x000ee8000c1e1900 */
[----:B------:R-:W3:Y:S01]  /*0a40*/  @P5 LDG.E R25, desc[UR6][R14.64+0x104] ;  /* 0x000104060e195981 */ /* 0x000ee2000c1e1900 */
[----:B------:R-:W-:Y:S02]  /*0a50*/  @P3 LOP3.LUT R0, R0, R29, RZ, 0x3c, !PT ;  /* 0x0000001d00003212 */ /* 0x000fe400078e3cff */
[----:B----4-:R-:W-:-:S02]  /*0a60*/  @P1 LOP3.LUT R4, R4, R19, RZ, 0x3c, !PT ;  /* 0x0000001304041212 */ /* 0x010fc400078e3cff */
[----:B------:R-:W-:Y:S01]  /*0a70*/  @P4 LOP3.LUT R0, R0, R27, RZ, 0x3c, !PT ;  /* 0x0000001b00004212 */ /* 0x000fe200078e3cff */
[----:B------:R-:W4:Y:S01]  /*0a80*/  @P3 LDG.E R19, desc[UR6][R14.64+0xe0] ;  /* 0x0000e0060e133981 */ /* 0x000f22000c1e1900 */
[----:B------:R-:W-:Y:S02]  /*0a90*/  @P1 LOP3.LUT R5, R5, R22, RZ, 0x3c, !PT ;  /* 0x0000001605051212 */ /* 0x000fe400078e3cff */
[----:B------:R-:W-:Y:S01]  /*0aa0*/  @P2 LOP3.LUT R7, R7, R24, RZ, 0x3c, !PT ;  /* 0x0000001807072212 */ /* 0x000fe200078e3cff */
[----:B------:R-:W4:Y:S04]  /*0ab0*/  @P3 LDG.E R22, desc[UR6][R14.64+0xe4] ;  /* 0x0000e4060e163981 */ /* 0x000f28000c1e1900 */
[----:B------:R-:W4:Y:S01]  /*0ac0*/  @P3 LDG.E R24, desc[UR6][R14.64+0xec] ;  /* 0x0000ec060e183981 */ /* 0x000f22000c1e1900 */
[----:B------:R-:W-:-:S03]  /*0ad0*/  @P2 LOP3.LUT R5, R5, R18, RZ, 0x3c, !PT ;  /* 0x0000001205052212 */ /* 0x000fc600078e3cff */
[----:B------:R-:W4:Y:S04]  /*0ae0*/  @P4 LDG.E R18, desc[UR6][R14.64+0xf8] ;  /* 0x0000f8060e124981 */ /* 0x000f28000c1e1900 */
[----:B------:R-:W4:Y:S01]  /*0af0*/  @P0 LDG.E R26, desc[UR6][R14.64+0x13c] ;  /* 0x00013c060e1a0981 */ /* 0x000f22000c1e1900 */
[----:B--2---:R-:W-:-:S03]  /*0b00*/  @P2 LOP3.LUT R6, R6, R21, RZ, 0x3c, !PT ;  /* 0x0000001506062212 */ /* 0x004fc600078e3cff */
[----:B------:R-:W2:Y:S01]  /*0b10*/  @P3 LDG.E R21, desc[UR6][R14.64+0xe8] ;  /* 0x0000e8060e153981 */ /* 0x000ea2000c1e1900 */
[----:B---3--:R-:W-:-:S03]  /*0b20*/  @P2 LOP3.LUT R4, R4, R23, RZ, 0x3c, !PT ;  /* 0x0000001704042212 */ /* 0x008fc600078e3cff */
[----:B------:R-:W3:Y:S01]  /*0b30*/  @P4 LDG.E R23, desc[UR6][R14.64+0xf4] ;  /* 0x0000f4060e174981 */ /* 0x000ee2000c1e1900 */
[----:B------:R-:W-:-:S03]  /*0b40*/  @P5 LOP3.LUT R0, R0, R25, RZ, 0x3c, !PT ;  /* 0x0000001900005212 */ /* 0x000fc600078e3cff */
        /* <DEDUP_REMOVED lines=29> */
[----:B------:R-:W-:-:S04]  /*0d20*/  UIADD3 UR4, UPT, UPT, UR4, 0x10, URZ ;  /* 0x0000001004047890 */ /* 0x000fc8000fffe0ff */
[----:B------:R-:W-:Y:S01]  /*0d30*/  UISETP.NE.AND UP0, UPT, UR4, 0x20, UPT ;  /* 0x000000200400788c */ /* 0x000fe2000bf05270 */
[----:B----4-:R-:W-:Y:S02]  /*0d40*/  @P6 LOP3.LUT R6, R6, R19, RZ, 0x3c, !PT ;  /* 0x0000001306066212 */ /* 0x010fe400078e3cff */
[----:B------:R-:W-:Y:S02]  /*0d50*/  @P6 LOP3.LUT R7, R7, R22, RZ, 0x3c, !PT ;  /* 0x0000001607076212 */ /* 0x000fe400078e3cff */
[----:B------:R-:W-:Y:S02]  /*0d60*/  @P6 LOP3.LUT R5, R5, R24, RZ, 0x3c, !PT ;  /* 0x0000001805056212 */ /* 0x000fe400078e3cff */
[----:B------:R-:W-:Y:S02]  /*0d70*/  @P0 LOP3.LUT R7, R7, R18, RZ, 0x3c, !PT ;  /* 0x0000001207070212 */ /* 0x000fe400078e3cff */
[----:B------:R-:W-:Y:S02]  /*0d80*/  @P0 LOP3.LUT R5, R5, R26, RZ, 0x3c, !PT ;  /* 0x0000001a05050212 */ /* 0x000fe400078e3cff */
[----:B--2---:R-:W-:-:S02]  /*0d90*/  @P6 LOP3.LUT R4, R4, R21, RZ, 0x3c, !PT ;  /* 0x0000001504046212 */ /* 0x004fc400078e3cff */
[----:B---3--:R-:W-:Y:S02]  /*0da0*/  @P0 LOP3.LUT R6, R6, R23, RZ, 0x3c, !PT ;  /* 0x0000001706060212 */ /* 0x008fe400078e3cff */
[----:B------:R-:W-:Y:S01]  /*0db0*/  @P0 LOP3.LUT R4, R4, R25, RZ, 0x3c, !PT ;  /* 0x0000001904040212 */ /* 0x000fe200078e3cff */
[----:B------:R-:W-:Y:S06]  /*0dc0*/  BRA.U UP0, `(.L_x_9) ;  /* 0xfffffff5004c7547 */ /* 0x000fec000b83ffff */
[----:B------:R-:W-:-:S05]  /*0dd0*/  VIADD R12, R12, 0x1 ;  /* 0x000000010c0c7836 */ /* 0x000fca0000000000 */
[----:B------:R-:W-:-:S13]  /*0de0*/  ISETP.NE.AND P0, PT, R12, 0x5, PT ;  /* 0x000000050c00780c */ /* 0x000fda0003f05270 */
[----:B------:R-:W-:Y:S05]  /*0df0*/  @P0 BRA `(.L_x_10) ;  /* 0xfffffff400300947 */ /* 0x000fea000383ffff */
[----:B------:R0:W-:Y:S01]  /*0e00*/  STL.64 [R1+0x8], R6 ;  /* 0x0000080601007387 */ /* 0x0001e20000100a00 */
[----:B------:R-:W-:-:S03]  /*0e10*/  ISETP.NE.U32.AND P0, PT, R20, 0x1, PT ;  /* 0x000000011400780c */ /* 0x000fc60003f05070 */
[----:B------:R0:W-:Y:S01]  /*0e20*/  STL.64 [R1+0x10], R4 ;  /* 0x0000100401007387 */ /* 0x0001e20000100a00 */
[----:B------:R-:W-:-:S03]  /*0e30*/  ISETP.NE.AND.EX P0, PT, RZ, RZ, PT, P0 ;  /* 0x000000ffff00720c */ /* 0x000fc60003f05300 */
[----:B------:R0:W-:Y:S10]  /*0e40*/  STL [R1+0x4], R0 ;  /* 0x0000040001007387 */ /* 0x0001f40000100800 */
[----:B0-----:R-:W-:Y:S05]  /*0e50*/  @!P0 BRA `(.L_x_8) ;  /* 0x0000001400f48947 */ /* 0x001fea0003800000 */
[----:B------:R-:W-:Y:S01]  /*0e60*/  UMOV UR4, URZ ;  /* 0x000000ff00047c82 */ /* 0x000fe20008000000 */
[----:B------:R-:W-:Y:S01]  /*0e70*/  IMAD.MOV.U32 R0, RZ, RZ, RZ ;  /* 0x000000ffff007224 */ /* 0x000fe200078e00ff */
[----:B------:R-:W-:Y:S01]  /*0e80*/  CS2R R6, SRZ ;  /* 0x0000000000067805 */ /* 0x000fe2000001ff00 */
[----:B------:R-:W-:Y:S02]  /*0e90*/  IMAD.MOV.U32 R12, RZ, RZ, RZ ;  /* 0x000000ffff0c7224 */ /* 0x000fe400078e00ff */
[----:B------:R-:W-:Y:S02]  /*0ea0*/  IMAD.MOV.U32 R4, RZ, RZ, RZ ;  /* 0x000000ffff047224 */ /* 0x000fe400078e00ff */
[----:B------:R-:W-:-:S07]  /*0eb0*/  IMAD.U32 R5, RZ, RZ, UR4 ;  /* 0x00000004ff057e24 */ /* 0x000fce000f8e00ff */
.L_x_12:
[----:B------:R-:W-:-:S06]  /*0ec0*/  IMAD R16, R12, 0x4, R1 ;  /* 0x000000040c107824 */ /* 0x000fcc00078e0201 */
[----:B------:R-:W5:Y:S01]  /*0ed0*/  LDL R16, [R16+0x4] ;  /* 0x0000040010107983 */ /* 0x000f620000100800 */
[----:B------:R-:W-:Y:S01]  /*0ee0*/  IMAD.SHL.U32 R17, R12, 0x20, RZ ;  /* 0x000000200c117824 */ /* 0x000fe200078e00ff */
[----:B------:R-:W-:-:S06]  /*0ef0*/  UMOV UR4, URZ ;  /* 0x000000ff00047c82 */ /* 0x000fcc0008000000 */
.L_x_11:
        /* <DEDUP_REMOVED lines=178> */
[----:B------:R0:W-:Y:S01]  /*1a20*/  STL [R1+0x4], R0 ;  /* 0x0000040001007387 */ /* 0x0001e20000100800 */
[----:B------:R-:W-:-:S03]  /*1a30*/  ISETP.NE.AND.EX P0, PT, RZ, RZ, PT, P0 ;  /* 0x000000ffff00720c */ /* 0x000fc60003f05300 */
[----:B------:R0:W-:Y:S10]  /*1a40*/  STL.64 [R1+0x10], R4 ;  /* 0x0000100401007387 */ /* 0x0001f40000100a00 */
[----:B------:R-:W-:Y:S05]  /*1a50*/  @P0 BRA `(.L_x_8) ;  /* 0x0000000800f40947 */ /* 0x000fea0003800000 */
[----:B------:R-:W-:Y:S01]  /*1a60*/  UMOV UR4, URZ ;  /* 0x000000ff00047c82 */ /* 0x000fe20008000000 */
[----:B0-----:R-:W-:Y:S01]  /*1a70*/  IMAD.MOV.U32 R0, RZ, RZ, RZ ;  /* 0x000000ffff007224 */ /* 0x001fe200078e00ff */
[----:B------:R-:W-:Y:S01]  /*1a80*/  CS2R R6, SRZ ;  /* 0x0000000000067805 */ /* 0x000fe2000001ff00 */
[----:B------:R-:W-:Y:S02]  /*1a90*/  IMAD.MOV.U32 R12, RZ, RZ, RZ ;  /* 0x000000ffff0c7224 */ /* 0x000fe400078e00ff */
[----:B------:R-:W-:Y:S02]  /*1aa0*/  IMAD.MOV.U32 R4, RZ, RZ, RZ ;  /* 0x000000ffff047224 */ /* 0x000fe400078e00ff */
[----:B------:R-:W-:-:S07]  /*1ab0*/  IMAD.U32 R5, RZ, RZ, UR4 ;  /* 0x00000004ff057e24 */ /* 0x000fce000f8e00ff */
.L_x_14:
[----:B------:R-:W-:-:S06]  /*1ac0*/  IMAD R16, R12, 0x4, R1 ;  /* 0x000000040c107824 */ /* 0x000fcc00078e0201 */
[----:B------:R-:W5:Y:S01]  /*1ad0*/  LDL R16, [R16+0x4] ;  /* 0x0000040010107983 */ /* 0x000f620000100800 */
[----:B------:R-:W-:Y:S01]  /*1ae0*/  IMAD.SHL.U32 R17, R12, 0x20, RZ ;  /* 0x000000200c117824 */ /* 0x000fe200078e00ff */
[----:B------:R-:W-:-:S06]  /*1af0*/  UMOV UR4, URZ ;  /* 0x000000ff00047c82 */ /* 0x000fcc0008000000 */
.L_x_13:
        /* <DEDUP_REMOVED lines=8> */
[----:B------:R-:W3:Y:S04]  /*1b80*/  @!P0 LDG.E R18, desc[UR6][R14.64+0x10] ;  /* 0x000010060e128981 */ /* 0x000ee8000c1e1900 */
[----:B------:R-:W4:Y:S04]  /*1b90*/  @P1 LDG.E R21, desc[UR6][R14.64+0x14] ;  /* 0x000014060e151981 */ /* 0x000f28000c1e1900 */
[----:B------:R-:W4:Y:S04]  /*1ba0*/  @P2 LDG.E R23, desc[UR6][R14.64+0x28] ;  /* 0x000028060e172981 */ /* 0x000f28000c1e1900 */
[----:B------:R-:W4:Y:S04]  /*1bb0*/  @P1 LDG.E R22, desc[UR6][R14.64+0x24] ;  /* 0x000024060e161981 */ /* 0x000f28000c1e1900 */
[----:B------:R-:W4:Y:S04]  /*1bc0*/  @P2 LDG.E R24, desc[UR6][R14.64+0x38] ;  /* 0x000038060e182981 */ /* 0x000f28000c1e1900 */
[----:B------:R-:W4:Y:S04]  /*1bd0*/  @P3 LDG.E R25, desc[UR6][R14.64+0x3c] ;  /* 0x00003c060e193981 */ /* 0x000f28000c1e1900 */
[----:B------:R-:W4:Y:S01]  /*1be0*/  @P4 LDG.E R27, desc[UR6][R14.64+0x50] ;  /* 0x000050060e1b4981 */ /* 0x000f22000c1e1900 */
[----:B--2---:R-:W-:-:S03]  /*1bf0*/  @!P0 LOP3.LUT R0, R0, R19, RZ, 0x3c, !PT ;  /* 0x0000001300008212 */ /* 0x004fc600078e3cff */
[----:B------:R-:W2:Y:S01]  /*1c00*/  @!P0 LDG.E R19, desc[UR6][R14.64+0x4] ;  /* 0x000004060e138981 */ /* 0x000ea2000c1e1900 */
[----:B---3--:R-:W-:-:S03]  /*1c10*/  @!P0 LOP3.LUT R5, R5, R18, RZ, 0x3c, !PT ;  /* 0x0000001205058212 */ /* 0x008fc600078e3cff */
[----:B------:R-:W3:Y:S01]  /*1c20*/  @!P0 LDG.E R18, desc[UR6][R14.64+0x8] ;  /* 0x000008060e128981 */ /* 0x000ee2000c1e1900 */
[----:B----4-:R-:W-:-:S03]  /*1c30*/  @P1 LOP3.LUT R0, R0, R21, RZ, 0x3c, !PT ;  /* 0x0000001500001212 */ /* 0x010fc600078e3cff */
[----:B------:R-:W4:Y:S01]  /*1c40*/  @!P0 LDG.E R21, desc[UR6][R14.64+0xc] ;  /* 0x00000c060e158981 */ /* 0x000f22000c1e1900 */
[----:B------:R-:W-:-:S03]  /*1c50*/  @P2 LOP3.LUT R0, R0, R23, RZ, 0x3c, !PT ;  /* 0x0000001700002212 */ /* 0x000fc600078e3cff */
[----:B------:R-:W4:Y:S01]  /*1c60*/  @P1 LDG.E R23, desc[UR6][R14.64+0x18] ;  /* 0x000018060e171981 */ /* 0x000f22000c1e1900 */
[----:B------:R-:W-:-:S03]  /*1c70*/  @P1 LOP3.LUT R5, R5, R22, RZ, 0x3c, !PT ;  /* 0x0000001605051212 */ /* 0x000fc600078e3cff */
[----:B------:R-:W4:Y:S01]  /*1c80*/  @P2 LDG.E R22, desc[UR6][R14.64+0x30] ;  /* 0x000030060e162981 */ /* 0x000f22000c1e1900 */
[----:B--2---:R-:W-:-:S03]  /*1c90*/  @!P0 LOP3.LUT R6, R6, R19, RZ, 0x3c, !PT ;  /* 0x0000001306068212 */ /* 0x004fc600078e3cff */
[----:B------:R-:W2:Y:S01]  /*1ca0*/  @P1 LDG.E R19, desc[UR6][R14.64+0x20] ;  /* 0x000020060e131981 */ /* 0x000ea2000c1e1900 */
[----:B---3--:R-:W-:-:S03]  /*1cb0*/  @!P0 LOP3.LUT R7, R7, R18, RZ, 0x3c, !PT ;  /* 0x0000001207078212 */ /* 0x008fc600078e3cff */
[----:B------:R-:W3:Y:S01]  /*1cc0*/  @P1 LDG.E R18, desc[UR6][R14.64+0x1c] ;  /* 0x00001c060e121981 */ /* 0x000ee2000c1e1900 */
[----:B----4-:R-:W-:-:S03]  /*1cd0*/  @!P0 LOP3.LUT R4, R4, R21, RZ, 0x3c, !PT ;  /* 0x0000001504048212 */ /* 0x010fc600078e3cff */
        /* <DEDUP_REMOVED lines=13> */
[----:B----4-:R-:W-:Y:S02]  /*1db0*/  @P2 LOP3.LUT R6, R6, R21, RZ, 0x3c, !PT ;  /* 0x0000001506062212 */ /* 0x010fe400078e3cff */
[----:B------:R-:W-:Y:S01]  /*1dc0*/  @P2 LOP3.LUT R4, R4, R23, RZ, 0x3c, !PT ;  /* 0x0000001704042212 */ /* 0x000fe200078e3cff */
[----:B------:R-:W4:Y:S04]  /*1dd0*/  @P3 LDG.E R21, desc[UR6][R14.64+0x48] ;  /* 0x000048060e153981 */ /* 0x000f28000c1e1900 */
[----:B------:R-:W4:Y:S01]  /*1de0*/  @P4 LDG.E R23, desc[UR6][R14.64+0x54] ;  /* 0x000054060e174981 */ /* 0x000f22000c1e1900 */
[----:B------:R-:W-:Y:S02]  /*1df0*/  @P4 LOP3.LUT R0, R0, R27, RZ, 0x3c, !PT ;  /* 0x0000001b00004212 */ /* 0x000fe400078e3cff */
[----:B------:R-:W-:-:S02]  /*1e00*/  @P3 LOP3.LUT R5, R5, R24, RZ, 0x3c, !PT ;  /* 0x0000001805053212 */ /* 0x000fc400078e3cff */
        /* <DEDUP_REMOVED lines=13> */
[----:B------:R-:W-:Y:S02]  /*1ee0*/  LOP3.LUT P0, RZ, R20, 0x80, RZ, 0xc0, !PT ;  /* 0x0000008014ff7812 */ /* 0x000fe4000780c0ff */
[----:B------:R-:W-:Y:S02]  /*1ef0*/  @P4 LOP3.LUT R5, R5, R24, RZ, 0x3c, !PT ;  /* 0x0000001805054212 */ /* 0x000fe400078e3cff */
[----:B------:R-:W-:Y:S02]  /*1f00*/  @P6 LOP3.LUT R0, R0, R25, RZ, 0x3c, !PT ;  /* 0x0000001900006212 */ /* 0x000fe400078e3cff */
[----:B------:R-:W4:Y:S07]  /*1f10*/  @P6 LDG.E R25, desc[UR6][R14.64+0x7c] ;  /* 0x00007c060e196981 */ /* 0x000f2e000c1e1900 */
[----:B------:R-:W4:Y:S04]  /*1f20*/  @P0 LDG.E R27, desc[UR6][R14.64+0x8c] ;  /* 0x00008c060e1b0981 */ /* 0x000f28000c1e1900 */
        /* <DEDUP_REMOVED lines=12> */
[----:B------:R-:W-:Y:S02]  /*1ff0*/  @P6 LOP3.LUT R6, R6, R25, RZ, 0x3c, !PT ;  /* 0x0000001906066212 */ /* 0x000fe400078e3cff */
[----:B------:R-:W-:Y:S02]  /*2000*/  @P0 LOP3.LUT R0, R0, R27, RZ, 0x3c, !PT ;  /* 0x0000001b00000212 */ /* 0x000fe400078e3cff */
[----:B--2---:R-:W-:Y:S02]  /*2010*/  @P6 LOP3.LUT R4, R4, R19, RZ, 0x3c, !PT ;  /* 0x0000001304046212 */ /* 0x004fe400078e3cff */
[----:B---3--:R-:W-:Y:S02]  /*2020*/  @P6 LOP3.LUT R7, R7, R18, RZ, 0x3c, !PT ;  /* 0x0000001207076212 */ /* 0x008fe400078e3cff */
[----:B------:R-:W-:Y:S02]  /*2030*/  @P6 LOP3.LUT R5, R5, R22, RZ, 0x3c, !PT ;  /* 0x0000001605056212 */ /* 0x000fe400078e3cff */
[----:B------:R-:W-:-:S02]  /*2040*/  @P0 LOP3.LUT R7, R7, R24, RZ, 0x3c, !PT ;  /* 0x0000001807070212 */ /* 0x000fc400078e3cff */
[----:B----4-:R-:W-:Y:S02]  /*2050*/  @P0 LOP3.LUT R6, R6, R21, RZ, 0x3c, !PT ;  /* 0x0000001506060212 */ /* 0x010fe400078e3cff */
[----:B------:R-:W-:Y:S02]  /*2060*/  @P0 LOP3.LUT R5, R5, R26, RZ, 0x3c, !PT ;  /* 0x0000001a05050212 */ /* 0x000fe400078e3cff */
[----:B------:R-:W-:Y:S02]  /*2070*/  @P0 LOP3.LUT R4, R4, R23, RZ, 0x3c, !PT ;  /* 0x0000001704040212 */ /* 0x000fe400078e3cff */
        /* <DEDUP_REMOVED lines=24> */
[----:B------:R-:W-:Y:S02]  /*2200*/  @P4 LOP3.LUT R0, R0, R29, RZ, 0x3c, !PT ;  /* 0x0000001d00004212 */ /* 0x000fe400078e3cff */
[----:B------:R-:W-:Y:S02]  /*2210*/  @P1 LOP3.LUT R5, R5, R24, RZ, 0x3c, !PT ;  /* 0x0000001805051212 */ /* 0x000fe400078e3cff */
[----:B------:R-:W4:Y:S01]  /*2220*/  @P3 LDG.E R24, desc[UR6][R14.64+0xe4] ;  /* 0x0000e4060e183981 */ /* 0x000f22000c1e1900 */
[----:B--2---:R-:W-:-:S03]  /*2230*/  @P0 LOP3.LUT R4, R4, R19, RZ, 0x3c, !PT ;  /* 0x0000001304040212 */ /* 0x004fc600078e3cff */
[----:B------:R-:W2:Y:S01]  /*2240*/  @P2 LDG.E R19, desc[UR6][R14.64+0xcc] ;  /* 0x0000cc060e132981 */ /* 0x000ea2000c1e1900 */
[----:B------:R-:W-:Y:S02]  /*2250*/  LOP3.LUT P0, RZ, R20, 0x8000, RZ, 0xc0, !PT ;  /* 0x0000800014ff7812 */ /* 0x000fe4000780c0ff */
[----:B---3--:R-:W-:Y:S01]  /*2260*/  @P1 LOP3.LUT R4, R4, R23, RZ, 0x3c, !PT ;  /* 0x0000001704041212 */ /* 0x008fe200078e3cff */
[----:B------:R-:W3:Y:S01]  /*2270*/  @P2 LDG.E R20, desc[UR6][R14.64+0xd0] ;  /* 0x0000d0060e142981 */ /* 0x000ee2000c1e1900 */
[----:B----4-:R-:W-:-:S03]  /*2280*/  @P1 LOP3.LUT R6, R6, R21, RZ, 0x3c, !PT ;  /* 0x0000001506061212 */ /* 0x010fc600078e3cff */
[----:B------:R-:W4:Y:S04]  /*2290*/  @P2 LDG.E R21, desc[UR6][R14.64+0xd4] ;  /* 0x0000d4060e152981 */ /* 0x000f28000c1e1900 */
[----:B------:R-:W4:Y:S01]  /*22a0*/  @P3 LDG.E R23, desc[UR6][R14.64+0xe0] ;  /* 0x0000e0060e173981 */ /* 0x000f22000c1e1900 */
[----:B------:R-:W-:-:S03]  /*22b0*/  @P5 LOP3.LUT R0, R0, R25, RZ, 0x3c, !PT ;  /* 0x0000001900005212 */ /* 0x000fc600078e3cff */
[----:B------:R-:W4:Y:S01]  /*22c0*/  @P3 LDG.E R25, desc[UR6][R14.64+0xe8] ;  /* 0x0000e8060e193981 */ /* 0x000f22000c1e1900 */
[----:B------:R-:W-:-:S03]  /*22d0*/  @P1 LOP3.LUT R7, R7, R18, RZ, 0x3c, !PT ;  /* 0x0000001207071212 */ /* 0x000fc600078e3cff */
        /* <DEDUP_REMOVED lines=11> */
[----:B------:R-:W2:Y:S01]  /*2390*/  @P4 LDG.E R23, desc[UR6][R14.64+0xfc] ;  /* 0x0000fc060e174981 */ /* 0x000ea2000c1e1900 */
[----:B------:R-:W-:Y:S02]  /*23a0*/  @P3 LOP3.LUT R7, R7, R24, RZ, 0x3c, !PT ;  /* 0x0000001807073212 */ /* 0x000fe400078e3cff */
[----:B------:R-:W-:Y:S01]  /*23b0*/  @P3 LOP3.LUT R4, R4, R25, RZ, 0x3c, !PT ;  /* 0x0000001904043212 */ /* 0x000fe200078e3cff */
[----:B------:R-:W2:Y:S04]  /*23c0*/  @P5 LDG.E R24, desc[UR6][R14.64+0x10c] ;  /* 0x00010c060e185981 */ /* 0x000ea8000c1e1900 */
[----:B------:R-:W2:Y:S01]  /*23d0*/  @P5 LDG.E R25, desc[UR6][R14.64+0x108] ;  /* 0x000108060e195981 */ /* 0x000ea2000c1e1900 */
[----:B------:R-:W-:-:S03]  /*23e0*/  @P3 LOP3.LUT R5, R5, R18, RZ, 0x3c, !PT ;  /* 0x0000001205053212 */ /* 0x000fc600078e3cff */
[----:B------:R-:W2:Y:S01]  /*23f0*/  @P5 LDG.E R18, desc[UR6][R14.64+0x114] ;  /* 0x000114060e125981 */ /* 0x000ea2000c1e1900 */
[----:B------:R-:W-:-:S03]  /*2400*/  @P4 LOP3.LUT R5, R5, R22, RZ, 0x3c, !PT ;  /* 0x0000001605054212 */ /* 0x000fc600078e3cff */
[----:B------:R-:W2:Y:S01]  /*2410*/  @P6 LDG.E R22, desc[UR6][R14.64+0x128] ;  /* 0x000128060e166981 */ /* 0x000ea2000c1e1900 */
[----:B------:R-:W-:-:S03]  /*2420*/  @P6 LOP3.LUT R0, R0, R27, RZ, 0x3c, !PT ;  /* 0x0000001b00006212 */ /* 0x000fc600078e3cff */
[----:B------:R-:W2:Y:S01]  /*2430*/  @P0 LDG.E R27, desc[UR6][R14.64+0x12c] ;  /* 0x00012c060e1b0981 */ /* 0x000ea2000c1e1900 */
[----:B---3--:R-:W-:-:S03]  /*2440*/  @P4 LOP3.LUT R7, R7, R20, RZ, 0x3c, !PT ;  /* 0x0000001407074212 */ /* 0x008fc600078e3cff */
[----:B------:R-:W3:Y:S01]  /*2450*/  @P6 LDG.E R20, desc[UR6][R14.64+0x120] ;  /* 0x000120060e146981 */ /* 0x000ee2000c1e1900 */
[----:B----4-:R-:W-:-:S03]  /*2460*/  @P4 LOP3.LUT R6, R6, R21, RZ, 0x3c, !PT ;  /* 0x0000001506064212 */ /* 0x010fc600078e3cff */
[----:B------:R-:W4:Y:S01]  /*2470*/  @P6 LDG.E R21, desc[UR6][R14.64+0x11c] ;  /* 0x00011c060e156981 */ /* 0x000f22000c1e1900 */
[----:B--2---:R-:W-:-:S03]  /*2480*/  @P4 LOP3.LUT R4, R4, R23, RZ, 0x3c, !PT ;  /* 0x0000001704044212 */ /* 0x004fc600078e3cff */
[----:B------:R-:W2:Y:S01]  /*2490*/  @P6 LDG.E R23, desc[UR6][R14.64+0x124] ;  /* 0x000124060e176981 */ /* 0x000ea2000c1e1900 */
[----:B------:R-:W-:Y:S02]  /*24a0*/  @P5 LOP3.LUT R7, R7, R24, RZ, 0x3c, !PT ;  /* 0x0000001807075212 */ /* 0x000fe400078e3cff */
[----:B------:R-:W-:Y:S01]  /*24b0*/  @P5 LOP3.LUT R4, R4, R19, RZ, 0x3c, !PT ;  /* 0x0000001304045212 */ /* 0x000fe200078e3cff */
[----:B------:R-:W2:Y:S01]  /*24c0*/  @P0 LDG.E R24, desc[UR6][R14.64+0x134] ;  /* 0x000134060e180981 */ /* 0x000ea2000c1e1900 */
[----:B------:R-:W-:-:S03]  /*24d0*/  @P5 LOP3.LUT R6, R6, R25, RZ, 0x3c, !PT ;  /* 0x0000001906065212 */ /* 0x000fc600078e3cff */
[----:B------:R-:W2:Y:S04]  /*24e0*/  @P0 LDG.E R19, desc[UR6][R14.64+0x130] ;  /* 0x000130060e130981 */ /* 0x000ea8000c1e1900 */
[----:B------:R-:W2:Y:S01]  /*24f0*/  @P0 LDG.E R25, desc[UR6][R14.64+0x138] ;  /* 0x000138060e190981 */ /* 0x000ea2000c1e1900 */
[----:B------:R-:W-:Y:S01]  /*2500*/  UIADD3 UR4, UPT, UPT, UR4, 0x10, URZ ;  /* 0x0000001004047890 */ /* 0x000fe2000fffe0ff */
[----:B------:R-:W-:-:S03]  /*2510*/  @P5 LOP3.LUT R5, R5, R18, RZ, 0x3c, !PT ;  /* 0x0000001205055212 */ /* 0x000fc600078e3cff */
[----:B------:R-:W-:Y:S01]  /*2520*/  UISETP.NE.AND UP0, UPT, UR4, 0x20, UPT ;  /* 0x000000200400788c */ /* 0x000fe2000bf05270 */
[----:B------:R-:W-:Y:S02]  /*2530*/  @P6 LOP3.LUT R5, R5, R22, RZ, 0x3c, !PT ;  /* 0x0000001605056212 */ /* 0x000fe400078e3cff */
[----:B------:R-:W-:Y:S02]  /*2540*/  @P0 LOP3.LUT R0, R0, R27, RZ, 0x3c, !PT ;  /* 0x0000001b00000212 */ /* 0x000fe400078e3cff */
[----:B------:R-:W-:Y:S02]  /*2550*/  @P0 LOP3.LUT R5, R5, R26, RZ, 0x3c, !PT ;  /* 0x0000001a05050212 */ /* 0x000fe400078e3cff */
[----:B---3--:R-:W-:Y:S02]  /*2560*/  @P6 LOP3.LUT R7, R7, R20, RZ, 0x3c, !PT ;  /* 0x0000001407076212 */ /* 0x008fe400078e3cff */
[----:B----4-:R-:W-:Y:S02]  /*2570*/  @P6 LOP3.LUT R6, R6, R21, RZ, 0x3c, !PT ;  /* 0x0000001506066212 */ /* 0x010fe400078e3cff */
[----:B--2---:R-:W-:-:S02]  /*2580*/  @P6 LOP3.LUT R4, R4, R23, RZ, 0x3c, !PT ;  /* 0x0000001704046212 */ /* 0x004fc400078e3cff */
[----:B------:R-:W-:Y:S02]  /*2590*/  @P0 LOP3.LUT R7, R7, R24, RZ, 0x3c, !PT ;  /* 0x0000001807070212 */ /* 0x000fe400078e3cff */
[----:B------:R-:W-:Y:S02]  /*25a0*/  @P0 LOP3.LUT R6, R6, R19, RZ, 0x3c, !PT ;  /* 0x0000001306060212 */ /* 0x000fe400078e3cff */
[----:B------:R-:W-:Y:S01]  /*25b0*/  @P0 LOP3.LUT R4, R4, R25, RZ, 0x3c, !PT ;  /* 0x0000001904040212 */ /* 0x000fe200078e3cff */
[----:B------:R-:W-:Y:S06]  /*25c0*/  BRA.U UP0, `(.L_x_13) ;  /* 0xfffffff5004c7547 */ /* 0x000fec000b83ffff */
[----:B------:R-:W-:-:S05]  /*25d0*/  VIADD R12, R12, 0x1 ;  /* 0x000000010c0c7836 */ /* 0x000fca0000000000 */
[----:B------:R-:W-:-:S13]  /*25e0*/  ISETP.NE.AND P0, PT, R12, 0x5, PT ;  /* 0x000000050c00780c */ /* 0x000fda0003f05270 */
[----:B------:R-:W-:Y:S05]  /*25f0*/  @P0 BRA `(.L_x_14) ;  /* 0xfffffff400300947 */ /* 0x000fea000383ffff */
[----:B------:R1:W-:Y:S04]  /*2600*/  STL.64 [R1+0x8], R6 ;  /* 0x0000080601007387 */ /* 0x0003e80000100a00 */
[----:B------:R1:W-:Y:S04]  /*2610*/  STL [R1+0x4], R0 ;  /* 0x0000040001007387 */ /* 0x0003e80000100800 */
[----:B------:R1:W-:Y:S02]  /*2620*/  STL.64 [R1+0x10], R4 ;  /* 0x0000100401007387 */ /* 0x0003e40000100a00 */
.L_x_8:
[----:B------:R-:W-:Y:S05]  /*2630*/  BSYNC.RECONVERGENT B1 ;  /* 0x0000000000017941 */ /* 0x000fea0003800200 */
.L_x_7:
[----:B------:R-:W-:Y:S01]  /*2640*/  ISETP.GT.U32.AND P0, PT, R13, 0x3, PT ;  /* 0x000000030d00780c */ /* 0x000fe20003f04070 */
[----:B------:R-:W-:Y:S01]  /*2650*/  VIADD R11, R11, 0x1 ;  /* 0x000000010b0b7836 */ /* 0x000fe20000000000 */
[--C-:B------:R-:W-:Y:S02]  /*2660*/  SHF.R.U64 R13, R13, 0x2, R10.reuse ;  /* 0x000000020d0d7819 */ /* 0x100fe4000000120a */
[----:B------:R-:W-:Y:S02]  /*2670*/  ISETP.GT.U32.AND.EX P0, PT, R10, RZ, PT, P0 ;  /* 0x000000ff0a00720c */ /* 0x000fe40003f04100 */
[----:B------:R-:W-:-:S11]  /*2680*/  SHF.R.U32.HI R10, RZ, 0x2, R10 ;  /* 0x00000002ff0a7819 */ /* 0x000fd6000001160a */
[----:B------:R-:W-:Y:S05]  /*2690*/  @P0 BRA `(.L_x_15) ;  /* 0xffffffd800dc0947 */ /* 0x000fea000383ffff */
.L_x_6:
[----:B------:R-:W-:Y:S05]  /*26a0*/  BSYNC.RECONVERGENT B0 ;  /* 0x0000000000007941 */ /* 0x000fea0003800200 */
.L_x_5:
[----:B------:R-:W2:Y:S01]  /*26b0*/  LDC R8, c[0x0][0x390] ;  /* 0x0000e400ff087b82 */ /* 0x000ea20000000800 */
[----:B01----:R-:W-:Y:S01]  /*26c0*/  SHF.R.U32.HI R7, RZ, 0x2, R0 ;  /* 0x00000002ff077819 */ /* 0x003fe20000011600 */
[----:B------:R-:W-:Y:S01]  /*26d0*/  IMAD.SHL.U32 R9, R5, 0x10, RZ ;  /* 0x0000001005097824 */ /* 0x000fe200078e00ff */
[----:B------:R-:W0:Y:S01]  /*26e0*/  LDCU.64 UR8, c[0x0][0x388] ;  /* 0x00007100ff0877ac */ /* 0x000e220008000a00 */
[----:B------:R-:W-:Y:S01]  /*26f0*/  IMAD R11, R3, R2, R3 ;  /* 0x00000002030b7224 */ /* 0x000fe200078e0203 */
[----:B------:R-:W-:Y:S01]  /*2700*/  LOP3.LUT R0, R7, R0, RZ, 0x3c, !PT ;  /* 0x0000000007007212 */ /* 0x000fe200078e3cff */
[----:B------:R1:W-:Y:S01]  /*2710*/  STL.64 [R1+0x30], R2 ;  /* 0x0000300201007387 */ /* 0x0003e20000100a00 */
[----:B------:R-:W-:Y:S01]  /*2720*/  MOV R12, 0x0 ;  /* 0x00000000000c7802 */ /* 0x000fe20000000f00 */
[----:B------:R-:W0:Y:S02]  /*2730*/  LDC.64 R6, c[0x0][0x380] ;  /* 0x0000e000ff067b82 */ /* 0x000e240000000a00 */
[----:B------:R-:W-:-:S05]  /*2740*/  IMAD.SHL.U32 R4, R0, 0x2, RZ ;  /* 0x0000000200047824 */ /* 0x000fca00078e00ff */
[----:B------:R-:W-:Y:S01]  /*2750*/  LOP3.LUT R4, R0, R4, R9, 0x96, !PT ;  /* 0x0000000400047212 */ /* 0x000fe200078e9609 */
[----:B------:R-:W3:Y:S03]  /*2760*/  LDC.64 R12, c[0x4][R12] ;  /* 0x010000000c0c7b82 */ /* 0x000ee60000000a00 */
[----:B------:R-:W-:Y:S01]  /*2770*/  LOP3.LUT R5, R4, R5, RZ, 0x3c, !PT ;  /* 0x0000000504057212 */ /* 0x000fe200078e3cff */
[----:B--2---:R-:W-:-:S05]  /*2780*/  IMAD R0, R11, 0x587c5, R8 ;  /* 0x000587c50b007824 */ /* 0x004fca00078e0208 */
[----:B------:R-:W-:Y:S01]  /*2790*/  IADD3 R0, PT, PT, R0, 0x587c5, R5 ;  /* 0x000587c500007810 */ /* 0x000fe20007ffe005 */
[----:B------:R-:W-:-:S03]  /*27a0*/  IMAD.MOV.U32 R5, RZ, RZ, 0x2f800000 ;  /* 0x2f800000ff057424 */ /* 0x000fc600078e00ff */
[----:B------:R-:W-:-:S05]  /*27b0*/  I2FP.F32.U32 R0, R0 ;  /* 0x0000000000007245 */ /* 0x000fca0000201000 */
[----:B------:R-:W-:Y:S01]  /*27c0*/  FFMA R0, R0, R5, 1.1641532182693481445e-10 ;  /* 0x2f00000000007423 */ /* 0x000fe20000000005 */
[C---:B0-----:R-:W-:Y:S02]  /*27d0*/  IMAD.WIDE.U32 R4, R2.reuse, UR8, R6 ;  /* 0x0000000802047c25 */ /* 0x041fe4000f8e0006 */
[----:B------:R-:W0:Y:S01]  /*27e0*/  LDC R6, c[0x0][0x2f8] ;  /* 0x0000be00ff067b82 */ /* 0x000e220000000800 */
[----:B------:R-:W2:Y:S01]  /*27f0*/  F2F.F64.F32 R10, R0 ;  /* 0x00000000000a7310 */ /* 0x000ea20000201800 */
[----:B------:R-:W-:Y:S01]  /*2800*/  IMAD R5, R2, UR9, R5 ;  /* 0x0000000902057c24 */ /* 0x000fe2000f8e0205 */
[----:B------:R-:W4:Y:S01]  /*2810*/  LDCU.64 UR8, c[0x4][0x48] ;  /* 0x01000900ff0877ac */ /* 0x000f220008000a00 */
[----:B------:R-:W-:-:S05]  /*2820*/  IMAD.WIDE R8, R3, 0x18, R4 ;  /* 0x0000001803087825 */ /* 0x000fca00078e0204 */
[----:B------:R1:W-:Y:S04]  /*2830*/  STG.E desc[UR6][R8.64], R0 ;  /* 0x0000000008007986 */ /* 0x0003e8000c101906 */
[----:B--2---:R1:W-:Y:S01]  /*2840*/  STL.64 [R1+0x38], R10 ;  /* 0x0000380a01007387 */ /* 0x0043e20000100a00 */
[----:B----4-:R-:W-:Y:S02]  /*2850*/  IMAD.U32 R4, RZ, RZ, UR8 ;  /* 0x00000008ff047e24 */ /* 0x010fe4000f8e00ff */
[----:B------:R-:W-:Y:S01]  /*2860*/  IMAD.U32 R5, RZ, RZ, UR9 ;  /* 0x00000009ff057e24 */ /* 0x000fe2000f8e00ff */
[----:B0-----:R-:W-:-:S04]  /*2870*/  IADD3 R6, P0, P1, R1, 0x30, R6 ;  /* 0x0000003001067810 */ /* 0x001fc8000791e006 */
[----:B-1-3--:R-:W-:-:S09]  /*2880*/  IADD3.X R7, PT, PT, RZ, UR5, RZ, P0, P1 ;  /* 0x00000005ff077c10 */ /* 0x00afd200087e24ff */
[----:B------:R-:W-:-:S07]  /*2890*/  LEPC R20, `(.L_x_16) ;  /* 0x000000001014794e */ /* 0x000fce0000000000 */
[----:B------:R-:W-:Y:S05]  /*28a0*/  CALL.ABS.NOINC R12 ;  /* 0x000000000c007343 */ /* 0x000fea0003c00000 */
.L_x_16:
[----:B------:R-:W-:Y:S05]  /*28b0*/  EXIT ;  /* 0x000000000000794d */ /* 0x000fea0003800000 */
.L_x_17:
        /* <DEDUP_REMOVED lines=12> */
.L_x_30:


//--------------------- .text._Z16init_random_seedj17curandStateXORWOW --------------------------
	.section	.text._Z16init_random_seedj17curandStateXORWOW,"ax",@progbits
	.align	128
        .global         _Z16init_random_seedj17curandStateXORWOW
        .type           _Z16init_random_seedj17curandStateXORWOW,@function
        .size           _Z16init_random_seedj17curandStateXORWOW,(.L_x_31 - _Z16init_random_seedj17curandStateXORWOW)
        .other          _Z16init_random_seedj17curandStateXORWOW,@"STO_CUDA_ENTRY STV_DEFAULT"
_Z16init_random_seedj17curandStateXORWOW:
.text._Z16init_random_seedj17curandStateXORWOW:
[----:B------:R-:W0:Y:S08]  /*0000*/  LDC R1, c[0x0][0x37c] ;  /* 0x0000df00ff017b82 */ /* 0x000e300000000800 */
[----:B------:R-:W1:Y:S01]  /*0010*/  LDC R2, c[0x0][0x380] ;  /* 0x0000e000ff027b82 */ /* 0x000e620000000800 */
[----:B0-----:R-:W-:Y:S02]  /*0020*/  VIADD R1, R1, 0xffffffd0 ;  /* 0xffffffd001017836 */ /* 0x001fe40000000000 */
[----:B------:R-:W-:-:S02]  /*0030*/  IMAD.MOV.U32 R5, RZ, RZ, -0x75bd8fc ;  /* 0xf8a42704ff057424 */ /* 0x000fc400078e00ff */
[----:B------:R-:W-:-:S03]  /*0040*/  IMAD.MOV.U32 R10, RZ, RZ, -0x23270784 ;  /* 0xdcd8f87cff0a7424 */ /* 0x000fc600078e00ff */
[----:B------:R-:W0:Y:S08]  /*0050*/  S2UR UR4, SR_CTAID.X ;  /* 0x00000000000479c3 */ /* 0x000e300000002500 */
[----:B------:R-:W2:Y:S08]  /*0060*/  LDC.64 R6, c[0x0][0x3a0] ;  /* 0x0000e800ff067b82 */ /* 0x000eb00000000a00 */
[----:B------:R-:W3:Y:S01]  /*0070*/  LDC.64 R8, c[0x0][0x3b0] ;  /* 0x0000ec00ff087b82 */ /* 0x000ee20000000a00 */
[----:B-1----:R-:W-:-:S05]  /*0080*/  LOP3.LUT R2, R2, 0xaad26b49, RZ, 0x3c, !PT ;  /* 0xaad26b4902027812 */ /* 0x002fca00078e3cff */
[----:B------:R-:W-:Y:S02]  /*0090*/  IMAD R11, R2, 0x4182bed5, RZ ;  /* 0x4182bed5020b7824 */ /* 0x000fe400078e02ff */
[----:B------:R-:W1:Y:S01]  /*00a0*/  LDC R0, c[0x0][0x3a8] ;  /* 0x0000ea00ff007b82 */ /* 0x000e620000000800 */
[----:B0-----:R-:W-:Y:S01]  /*00b0*/  ISETP.NE.AND P0, PT, RZ, UR4, PT ;  /* 0x00000004ff007c0c */ /* 0x001fe2000bf05270 */
[C---:B------:R-:W-:Y:S01]  /*00c0*/  VIADD R2, R11.reuse, 0xd9f6dc18 ;  /* 0xd9f6dc180b027836 */ /* 0x040fe20000000000 */
[C---:B------:R-:W-:Y:S01]  /*00d0*/  LOP3.LUT R4, R11.reuse, 0x159a55e5, RZ, 0x3c, !PT ;  /* 0x159a55e50b047812 */ /* 0x040fe200078e3cff */
[C---:B------:R-:W-:Y:S02]  /*00e0*/  VIADD R3, R11.reuse, 0x75bcd15 ;  /* 0x075bcd150b037836 */ /* 0x040fe40000000000 */
[----:B------:R-:W-:Y:S02]  /*00f0*/  VIADD R11, R11, 0x583f19 ;  /* 0x00583f190b0b7836 */ /* 0x000fe40000000000 */
[----:B------:R0:W-:Y:S04]  /*0100*/  STL.64 [R1+0x8], R4 ;  /* 0x0000080401007387 */ /* 0x0001e80000100a00 */
[----:B------:R0:W-:Y:S04]  /*0110*/  STL.64 [R1], R2 ;  /* 0x0000000201007387 */ /* 0x0001e80000100a00 */
[----:B------:R0:W-:Y:S04]  /*0120*/  STL.64 [R1+0x10], R10 ;  /* 0x0000100a01007387 */ /* 0x0001e80000100a00 */
[----:B--2---:R0:W-:Y:S04]  /*0130*/  STL.64 [R1+0x18], R6 ;  /* 0x0000180601007387 */ /* 0x0041e80000100a00 */
[----:B---3--:R0:W-:Y:S04]  /*0140*/  STL.64 [R1+0x28], R8 ;  /* 0x0000280801007387 */ /* 0x0081e80000100a00 */
[----:B-1----:R0:W-:Y:S01]  /*0150*/  STL [R1+0x20], R0 ;  /* 0x0000200001007387 */ /* 0x0021e20000100800 */
[----:B------:R-:W-:Y:S05]  /*0160*/  @!P0 EXIT ;  /* 0x000000000000894d */ /* 0x000fea0003800000 */
[----:B0-----:R-:W-:Y:S01]  /*0170*/  IMAD.MOV.U32 R8, RZ, RZ, RZ ;  /* 0x000000ffff087224 */ /* 0x001fe200078e00ff */
[----:B------:R-:W-:Y:S01]  /*0180*/  UMOV UR5, UR4 ;  /* 0x0000000400057c82 */ /* 0x000fe20008000000 */
[----:B------:R-:W0:Y:S01]  /*0190*/  LDCU.64 UR8, c[0x0][0x358] ;  /* 0x00006b00ff0877ac */ /* 0x000e220008000a00 */
[----:B------:R-:W-:-:S05]  /*01a0*/  UMOV UR4, URZ ;  /* 0x000000ff00047c82 */ /* 0x000fca0008000000 */
.L_x_25:
[----:B------:R-:W-:-:S04]  /*01b0*/  ULOP3.LUT UR6, UR5, 0x3, URZ, 0xc0, !UPT ;  /* 0x0000000305067892 */ /* 0x000fc8000f8ec0ff */
[----:B------:R-:W-:-:S04]  /*01c0*/  UISETP.NE.U32.AND UP0, UPT, UR6, URZ, UPT ;  /* 0x000000ff0600728c */ /* 0x000fc8000bf05070 */
[----:B------:R-:W-:-:S09]  /*01d0*/  UISETP.NE.AND.EX UP0, UPT, URZ, URZ, UPT, UP0 ;  /* 0x000000ffff00728c */ /* 0x000fd2000bf05300 */
[----:B-1----:R-:W-:Y:S05]  /*01e0*/  BRA.U !UP0, `(.L_x_18) ;  /* 0x0000002108ec7547 */ /* 0x002fea000b800000 */
[----:B------:R-:W1:Y:S01]  /*01f0*/  LDC.64 R6, c[0x4][0x8] ;  /* 0x01000200ff067b82 */ /* 0x000e620000000a00 */
[----:B------:R-:W-:Y:S01]  /*0200*/  IMAD.MOV.U32 R0, RZ, RZ, RZ ;  /* 0x000000ffff007224 */ /* 0x000fe200078e00ff */
[----:B------:R-:W-:Y:S01]  /*0210*/  CS2R R2, SRZ ;  /* 0x0000000000027805 */ /* 0x000fe2000001ff00 */
[----:B------:R-:W-:Y:S01]  /*0220*/  IMAD.MOV.U32 R12, RZ, RZ, RZ ;  /* 0x000000ffff0c7224 */ /* 0x000fe200078e00ff */
[----:B------:R-:W-:Y:S01]  /*0230*/  CS2R R4, SRZ ;  /* 0x0000000000047805 */ /* 0x000fe2000001ff00 */
[----:B-1----:R-:W-:-:S07]  /*0240*/  IMAD.WIDE.U32 R6, R8, 0xc80, R6 ;  /* 0x00000c8008067825 */ /* 0x002fce00078e0006 */
.L_x_20:
[----:B------:R-:W-:-:S06]  /*0250*/  IMAD R9, R12, 0x4, R1 ;  /* 0x000000040c097824 */ /* 0x000fcc00078e0201 */
[----:B------:R-:W5:Y:S01]  /*0260*/  LDL R9, [R9+0x4] ;  /* 0x0000040009097983 */ /* 0x000f620000100800 */
[----:B------:R-:W-:Y:S02]  /*0270*/  IMAD.SHL.U32 R13, R12, 0x20, RZ ;  /* 0x000000200c0d7824 */ /* 0x000fe400078e00ff */
[----:B------:R-:W-:-:S07]  /*0280*/  IMAD.MOV.U32 R14, RZ, RZ, RZ ;  /* 0x000000ffff0e7224 */ /* 0x000fce00078e00ff */
.L_x_19:
[----:B-----5:R-:W-:Y:S01]  /*0290*/  SHF.R.U32.HI R20, RZ, R14, R9 ;  /* 0x0000000eff147219 */ /* 0x020fe20000011609 */
[----:B------:R-:W-:-:S03]  /*02a0*/  IMAD.IADD R10, R13, 0x1, R14 ;  /* 0x000000010d0a7824 */ /* 0x000fc600078e020e */
[----:B------:R-:W-:-:S04]  /*02b0*/  LOP3.LUT R11, R20, 0x1, RZ, 0xc0, !PT ;  /* 0x00000001140b7812 */ /* 0x000fc800078ec0ff */
[----:B------:R-:W-:Y:S01]  /*02c0*/  ISETP.NE.U32.AND P0, PT, R11, 0x1, PT ;  /* 0x000000010b00780c */ /* 0x000fe20003f05070 */
[----:B------:R-:W-:-:S03]  /*02d0*/  IMAD R11, R10, 0x5, RZ ;  /* 0x000000050a0b7824 */ /* 0x000fc600078e02ff */
[----:B------:R-:W-:Y:S01]  /*02e0*/  R2P PR, R20, 0x7e ;  /* 0x0000007e14007804 */ /* 0x000fe20000000000 */
[----:B------:R-:W-:-:S08]  /*02f0*/  IMAD.WIDE.U32 R10, R11, 0x4, R6 ;  /* 0x000000040b0a7825 */ /* 0x000fd000078e0006 */
[----:B0-----:R-:W2:Y:S04]  /*0300*/  @!P0 LDG.E.CONSTANT R15, desc[UR8][R10.64] ;  /* 0x000000080a0f8981 */ /* 0x001ea8000c1e9900 */
[----:B------:R-:W3:Y:S04]  /*0310*/  @!P0 LDG.E.CONSTANT R16, desc[UR8][R10.64+0x8] ;  /* 0x000008080a108981 */ /* 0x000ee8000c1e9900 */
[----:B------:R-:W4:Y:S04]  /*0320*/  @P1 LDG.E.CONSTANT R21, desc[UR8][R10.64+0x14] ;  /* 0x000014080a151981 */ /* 0x000f28000c1e9900 */
[----:B------:R-:W4:Y:S04]  /*0330*/  @!P0 LDG.E.CONSTANT R17, desc[UR8][R10.64+0x4] ;  /* 0x000004080a118981 */ /* 0x000f28000c1e9900 */
[----:B------:R-:W4:Y:S04]  /*0340*/  @!P0 LDG.E.CONSTANT R19, desc[UR8][R10.64+0xc] ;  /* 0x00000c080a138981 */ /* 0x000f28000c1e9900 */
[----:B------:R-:W4:Y:S04]  /*0350*/  @!P0 LDG.E.CONSTANT R18, desc[UR8][R10.64+0x10] ;  /* 0x000010080a128981 */ /* 0x000f28000c1e9900 */
[----:B------:R-:W4:Y:S04]  /*0360*/  @P2 LDG.E.CONSTANT R23, desc[UR8][R10.64+0x28] ;  /* 0x000028080a172981 */ /* 0x000f28000c1e9900 */
[----:B------:R-:W4:Y:S04]  /*0370*/  @P3 LDG.E.CONSTANT R25, desc[UR8][R10.64+0x3c] ;  /* 0x00003c080a193981 */ /* 0x000f28000c1e9900 */
[----:B------:R-:W4:Y:S04]  /*0380*/  @P2 LDG.E.CONSTANT R22, desc[UR8][R10.64+0x30] ;  /* 0x000030080a162981 */ /* 0x000f28000c1e9900 */
[----:B------:R-:W4:Y:S04]  /*0390*/  @P2 LDG.E.CONSTANT R24, desc[UR8][R10.64+0x38] ;  /* 0x000038080a182981 */ /* 0x000f28000c1e9900 */
[----:B------:R-:W4:Y:S04]  /*03a0*/  @P4 LDG.E.CONSTANT R27, desc[UR8][R10.64+0x50] ;  /* 0x000050080a1b4981 */ /* 0x000f28000c1e9900 */
[----:B------:R-:W4:Y:S04]  /*03b0*/  @P5 LDG.E.CONSTANT R29, desc[UR8][R10.64+0x64] ;  /* 0x000064080a1d5981 */ /* 0x000f28000c1e9900 */
[----:B------:R-:W4:Y:S01]  /*03c0*/  @P5 LDG.E.CONSTANT R26, desc[UR8][R10.64+0x6c] ;  /* 0x00006c080a1a5981 */ /* 0x000f22000c1e9900 */
[----:B--2---:R-:W-:-:S03]  /*03d0*/  @!P0 LOP3.LUT R0, R0, R15, RZ, 0x3c, !PT ;  /* 0x0000000f00008212 */ /* 0x004fc600078e3cff */
[----:B------:R-:W2:Y:S01]  /*03e0*/  @P1 LDG.E.CONSTANT R15, desc[UR8][R10.64+0x18] ;  /* 0x000018080a0f1981 */ /* 0x000ea2000c1e9900 */
[----:B---3--:R-:W-:-:S03]  /*03f0*/  @!P0 LOP3.LUT R5, R5, R16, RZ, 0x3c, !PT ;  /* 0x0000001005058212 */ /* 0x008fc600078e3cff */
[----:B------:R-:W3:Y:S01]  /*0400*/  @P1 LDG.E.CONSTANT R16, desc[UR8][R10.64+0x1c] ;  /* 0x00001c080a101981 */ /* 0x000ee2000c1e9900 */
[----:B----4-:R-:W-:-:S03]  /*0410*/  @P1 LOP3.LUT R0, R0, R21, RZ, 0x3c, !PT ;  /* 0x0000001500001212 */ /* 0x010fc600078e3cff */
[----:B------:R-:W4:Y:S01]  /*0420*/  @P2 LDG.E.CONSTANT R21, desc[UR8][R10.64+0x34] ;  /* 0x000034080a152981 */ /* 0x000f22000c1e9900 */
[----:B------:R-:W-:-:S03]  /*0430*/  @!P0 LOP3.LUT R4, R4, R17, RZ, 0x3c, !PT ;  /* 0x0000001104048212 */ /* 0x000fc600078e3cff */
[----:B------:R-:W4:Y:S01]  /*0440*/  @P1 LDG.E.CONSTANT R17, desc[UR8][R10.64+0x20] ;  /* 0x000020080a111981 */ /* 0x000f22000c1e9900 */
[----:B------:R-:W-:-:S03]  /*0450*/  @!P0 LOP3.LUT R2, R2, R19, RZ, 0x3c, !PT ;  /* 0x0000001302028212 */ /* 0x000fc600078e3cff */
[----:B------:R-:W4:Y:S01]  /*0460*/  @P2 LDG.E.CONSTANT R19, desc[UR8][R10.64+0x2c] ;  /* 0x00002c080a132981 */ /* 0x000f22000c1e9900 */
[----:B------:R-:W-:-:S03]  /*0470*/  @!P0 LOP3.LUT R3, R3, R18, RZ, 0x3c, !PT ;  /* 0x0000001203038212 */ /* 0x000fc600078e3cff */
[----:B------:R-:W4:Y:S01]  /*0480*/  @P1 LDG.E.CONSTANT R18, desc[UR8][R10.64+0x24] ;  /* 0x000024080a121981 */ /* 0x000f22000c1e9900 */
[----:B------:R-:W-:-:S03]  /*0490*/  @P2 LOP3.LUT R0, R0, R23, RZ, 0x3c, !PT ;  /* 0x0000001700002212 */ /* 0x000fc600078e3cff */
[----:B------:R-:W4:Y:S01]  /*04a0*/  @P3 LDG.E.CONSTANT R23, desc[UR8][R10.64+0x40] ;  /* 0x000040080a173981 */ /* 0x000f22000c1e9900 */
[----:B------:R-:W-:Y:S02]  /*04b0*/  LOP3.LUT P0, RZ, R20, 0x80, RZ, 0xc0, !PT ;  /* 0x0000008014ff7812 */ /* 0x000fe4000780c0ff */
[----:B------:R-:W-:Y:S02]  /*04c0*/  @P3 LOP3.LUT R0, R0, R25, RZ, 0x3c, !PT ;  /* 0x0000001900003212 */ /* 0x000fe400078e3cff */
[----:B------:R-:W4:Y:S01]  /*04d0*/  @P6 LDG.E.CONSTANT R25, desc[UR8][R10.64+0x78] ;  /* 0x000078080a196981 */ /* 0x000f22000c1e9900 */
[----:B--2---:R-:W-:-:S03]  /*04e0*/  @P1 LOP3.LUT R4, R4, R15, RZ, 0x3c, !PT ;  /* 0x0000000f04041212 */ /* 0x004fc600078e3cff */
[----:B------:R-:W2:Y:S01]  /*04f0*/  @P3 LDG.E.CONSTANT R15, desc[UR8][R10.64+0x48] ;  /* 0x000048080a0f3981 */ /* 0x000ea2000c1e9900 */
[----:B---3--:R-:W-:-:S03]  /*0500*/  @P1 LOP3.LUT R5, R5, R16, RZ, 0x3c, !PT ;  /* 0x0000001005051212 */ /* 0x008fc600078e3cff */
[----:B------:R-:W3:Y:S01]  /*0510*/  @P3 LDG.E.CONSTANT R16, desc[UR8][R10.64+0x44] ;  /* 0x000044080a103981 */ /* 0x000ee2000c1e9900 */
[----:B------:R-:W-:-:S03]  /*0520*/  @P2 LOP3.LUT R5, R5, R22, RZ, 0x3c, !PT ;  /* 0x0000001605052212 */ /* 0x000fc600078e3cff */
[----:B------:R-:W3:Y:S01]  /*0530*/  @P4 LDG.E.CONSTANT R22, desc[UR8][R10.64+0x58] ;  /* 0x000058080a164981 */ /* 0x000ee2000c1e9900 */
[----:B----4-:R-:W-:-:S03]  /*0540*/  @P1 LOP3.LUT R2, R2, R17, RZ, 0x3c, !PT ;  /* 0x0000001102021212 */ /* 0x010fc600078e3cff */
[----:B------:R-:W4:Y:S01]  /*0550*/  @P4 LDG.E.CONSTANT R17, desc[UR8][R10.64+0x54] ;  /* 0x000054080a114981 */ /* 0x000f22000c1e9900 */
[----:B------:R-:W-:-:S03]  /*0560*/  @P2 LOP3.LUT R4, R4, R19, RZ, 0x3c, !PT ;  /* 0x0000001304042212 */ /* 0x000fc600078e3cff */
[----:B------:R-:W4:Y:S01]  /*0570*/  @P4 LDG.E.CONSTANT R19, desc[UR8][R10.64+0x5c] ;  /* 0x00005c080a134981 */ /* 0x000f22000c1e9900 */
[----:B------:R-:W-:-:S03]  /*0580*/  @P1 LOP3.LUT R3, R3, R18, RZ, 0x3c, !PT ;  /* 0x0000001203031212 */ /* 0x000fc600078e3cff */
[----:B------:R-:W4:Y:S01]  /*0590*/  @P3 LDG.E.CONSTANT R18, desc[UR8][R10.64+0x4c] ;  /* 0x00004c080a123981 */ /* 0x000f22000c1e9900 */
[----:B------:R-:W-:Y:S02]  /*05a0*/  @P2 LOP3.LUT R2, R2, R21, RZ, 0x3c, !PT ;  /* 0x0000001502022212 */ /* 0x000fe400078e3cff */
[----:B------:R-:W-:Y:S01]  /*05b0*/  @P2 LOP3.LUT R3, R3, R24, RZ, 0x3c, !PT ;  /* 0x0000001803032212 */ /* 0x000fe200078e3cff */
[----:B------:R-:W4:Y:S01]  /*05c0*/  @P5 LDG.E.CONSTANT R21, desc[UR8][R10.64+0x68] ;  /* 0x000068080a155981 */ /* 0x000f22000c1e9900 */
[----:B------:R-:W-:-:S03]  /*05d0*/  @P3 LOP3.LUT R4, R4, R23, RZ, 0x3c, !PT ;  /* 0x0000001704043212 */ /* 0x000fc600078e3cff */
[----:B------:R-:W4:Y:S04]  /*05e0*/  @P0 LDG.E.CONSTANT R23, desc[UR8][R10.64+0x8c] ;  /* 0x00008c080a170981 */ /* 0x000f28000c1e9900 */
[----:B------:R-:W4:Y:S01]  /*05f0*/  @P4 LDG.E.CONSTANT R24, desc[UR8][R10.64+0x60] ;  /* 0x000060080a184981 */ /* 0x000f22000c1e9900 */
[----:B------:R-:W-:-:S04]  /*0600*/  @P4 LOP3.LUT R0, R0, R27, RZ, 0x3c, !PT ;  /* 0x0000001b00004212 */ /* 0x000fc800078e3cff */
[----:B------:R-:W-:-:S04]  /*0610*/  @P5 LOP3.LUT R0, R0, R29, RZ, 0x3c, !PT ;  /* 0x0000001d00005212 */ /* 0x000fc800078e3cff */
[----:B------:R-:W-:Y:S02]  /*0620*/  @P6 LOP3.LUT R0, R0, R25, RZ, 0x3c, !PT ;  /* 0x0000001900006212 */ /* 0x000fe400078e3cff */
[----:B--2---:R-:W-:Y:S02]  /*0630*/  @P3 LOP3.LUT R2, R2, R15, RZ, 0x3c, !PT ;  /* 0x0000000f02023212 */ /* 0x004fe400078e3cff */
        /* <DEDUP_REMOVED lines=15> */
[----:B------:R-:W4:Y:S01]  /*0730*/  @P0 LDG.E.CONSTANT R21, desc[UR8][R10.64+0x90] ;  /* 0x000090080a150981 */ /* 0x000f22000c1e9900 */
[----:B------:R-:W-:-:S03]  /*0740*/  @P4 LOP3.LUT R3, R3, R24, RZ, 0x3c, !PT ;  /* 0x0000001803034212 */ /* 0x000fc600078e3cff */
[----:B------:R-:W4:Y:S04]  /*0750*/  @P0 LDG.E.CONSTANT R24, desc[UR8][R10.64+0x94] ;  /* 0x000094080a180981 */ /* 0x000f28000c1e9900 */
[----:B------:R-:W4:Y:S01]  /*0760*/  @P0 LDG.E.CONSTANT R23, desc[UR8][R10.64+0x98] ;  /* 0x000098080a170981 */ /* 0x000f22000c1e9900 */
[----:B--2---:R-:W-:Y:S02]  /*0770*/  @P5 LOP3.LUT R2, R2, R15, RZ, 0x3c, !PT ;  /* 0x0000000f02025212 */ /* 0x004fe400078e3cff */
[----:B---3--:R-:W-:-:S04]  /*0780*/  @P5 LOP3.LUT R3, R3, R16, RZ, 0x3c, !PT ;  /* 0x0000001003035212 */ /* 0x008fc800078e3cff */
[----:B------:R-:W-:Y:S02]  /*0790*/  @P6 LOP3.LUT R3, R3, R22, RZ, 0x3c, !PT ;  /* 0x0000001603036212 */ /* 0x000fe400078e3cff */
[----:B----4-:R-:W-:Y:S02]  /*07a0*/  @P6 LOP3.LUT R4, R4, R17, RZ, 0x3c, !PT ;  /* 0x0000001104046212 */ /* 0x010fe400078e3cff */
[----:B------:R-:W-:Y:S02]  /*07b0*/  @P6 LOP3.LUT R2, R2, R19, RZ, 0x3c, !PT ;  /* 0x0000001302026212 */ /* 0x000fe400078e3cff */
[----:B------:R-:W-:Y:S02]  /*07c0*/  @P6 LOP3.LUT R5, R5, R18, RZ, 0x3c, !PT ;  /* 0x0000001205056212 */ /* 0x000fe400078e3cff */
[----:B------:R-:W-:Y:S02]  /*07d0*/  @P0 LOP3.LUT R3, R3, R26, RZ, 0x3c, !PT ;  /* 0x0000001a03030212 */ /* 0x000fe400078e3cff */
[----:B------:R-:W-:-:S02]  /*07e0*/  @P0 LOP3.LUT R4, R4, R21, RZ, 0x3c, !PT ;  /* 0x0000001504040212 */ /* 0x000fc400078e3cff */
[----:B------:R-:W-:Y:S02]  /*07f0*/  @P0 LOP3.LUT R5, R5, R24, RZ, 0x3c, !PT ;  /* 0x0000001805050212 */ /* 0x000fe400078e3cff */
[----:B------:R-:W-:Y:S02]  /*0800*/  @P0 LOP3.LUT R2, R2, R23, RZ, 0x3c, !PT ;  /* 0x0000001702020212 */ /* 0x000fe400078e3cff */
[----:B------:R-:W-:-:S13]  /*0810*/  R2P PR, R20.B1, 0x7f ;  /* 0x0000007f14007804 */ /* 0x000fda0000001000 */
[----:B------:R-:W2:Y:S04]  /*0820*/  @P0 LDG.E.CONSTANT R17, desc[UR8][R10.64+0xa0] ;  /* 0x0000a0080a110981 */ /* 0x000ea8000c1e9900 */
[----:B------:R-:W3:Y:S04]  /*0830*/  @P1 LDG.E.CONSTANT R21, desc[UR8][R10.64+0xb4] ;  /* 0x0000b4080a151981 */ /* 0x000ee8000c1e9900 */
[----:B------:R-:W4:Y:S04]  /*0840*/  @P2 LDG.E.CONSTANT R23, desc[UR8][R10.64+0xc8] ;  /* 0x0000c8080a172981 */ /* 0x000f28000c1e9900 */
[----:B------:R-:W4:Y:S04]  /*0850*/  @P0 LDG.E.CONSTANT R16, desc[UR8][R10.64+0xa8] ;  /* 0x0000a8080a100981 */ /* 0x000f28000c1e9900 */
[----:B------:R-:W4:Y:S04]  /*0860*/  @P3 LDG.E.CONSTANT R25, desc[UR8][R10.64+0xdc] ;  /* 0x0000dc080a193981 */ /* 0x000f28000c1e9900 */
[----:B------:R-:W4:Y:S04]  /*0870*/  @P0 LDG.E.CONSTANT R19, desc[UR8][R10.64+0xa4] ;  /* 0x0000a4080a130981 */ /* 0x000f28000c1e9900 */
[----:B------:R-:W4:Y:S04]  /*0880*/  @P0 LDG.E.CONSTANT R18, desc[UR8][R10.64+0xb0] ;  /* 0x0000b0080a120981 */ /* 0x000f28000c1e9900 */
[----:B------:R-:W4:Y:S04]  /*0890*/  @P0 LDG.E.CONSTANT R15, desc[UR8][R10.64+0xac] ;  /* 0x0000ac080a0f0981 */ /* 0x000f28000c1e9900 */
[----:B------:R-:W4:Y:S04]  /*08a0*/  @P1 LDG.E.CONSTANT R22, desc[UR8][R10.64+0xbc] ;  /* 0x0000bc080a161981 */ /* 0x000f28000c1e9900 */
[----:B------:R-:W4:Y:S04]  /*08b0*/  @P1 LDG.E.CONSTANT R24, desc[UR8][R10.64+0xc4] ;  /* 0x0000c4080a181981 */ /* 0x000f28000c1e9900 */
[----:B------:R-:W4:Y:S01]  /*08c0*/  @P6 LDG.E.CONSTANT R27, desc[UR8][R10.64+0x118] ;  /* 0x000118080a1b6981 */ /* 0x000f22000c1e9900 */
[----:B--2---:R-:W-:-:S03]  /*08d0*/  @P0 LOP3.LUT R0, R0, R17, RZ, 0x3c, !PT ;  /* 0x0000001100000212 */ /* 0x004fc600078e3cff */
[----:B------:R-:W2:Y:S01]  /*08e0*/  @P4 LDG.E.CONSTANT R17, desc[UR8][R10.64+0xf0] ;  /* 0x0000f0080a114981 */ /* 0x000ea2000c1e9900 */
[----:B---3--:R-:W-:-:S03]  /*08f0*/  @P1 LOP3.LUT R0, R0, R21, RZ, 0x3c, !PT ;  /* 0x0000001500001212 */ /* 0x008fc600078e3cff */
[----:B------:R-:W3:Y:S01]  /*0900*/  @P5 LDG.E.CONSTANT R21, desc[UR8][R10.64+0x104] ;  /* 0x000104080a155981 */ /* 0x000ee2000c1e9900 */
[----:B----4-:R-:W-:-:S03]  /*0910*/  @P2 LOP3.LUT R0, R0, R23, RZ, 0x3c, !PT ;  /* 0x0000001700002212 */ /* 0x010fc600078e3cff */
[----:B------:R-:W4:Y:S01]  /*0920*/  @P1 LDG.E.CONSTANT R23, desc[UR8][R10.64+0xb8] ;  /* 0x0000b8080a171981 */ /* 0x000f22000c1e9900 */
[----:B------:R-:W-:-:S03]  /*0930*/  @P0 LOP3.LUT R5, R5, R16, RZ, 0x3c, !PT ;  /* 0x0000001005050212 */ /* 0x000fc600078e3cff */
[----:B------:R-:W4:Y:S01]  /*0940*/  @P2 LDG.E.CONSTANT R16, desc[UR8][R10.64+0xd0] ;  /* 0x0000d0080a102981 */ /* 0x000f22000c1e9900 */
[----:B------:R-:W-:-:S03]  /*0950*/  @P3 LOP3.LUT R0, R0, R25, RZ, 0x3c, !PT ;  /* 0x0000001900003212 */ /* 0x000fc600078e3cff */
[----:B------:R-:W4:Y:S01]  /*0960*/  @P1 LDG.E.CONSTANT R25, desc[UR8][R10.64+0xc0] ;  /* 0x0000c0080a191981 */ /* 0x000f22000c1e9900 */
[----:B------:R-:W-:-:S03]  /*0970*/  @P0 LOP3.LUT R4, R4, R19, RZ, 0x3c, !PT ;  /* 0x0000001304040212 */ /* 0x000fc600078e3cff */
[----:B------:R-:W4:Y:S01]  /*0980*/  @P2 LDG.E.CONSTANT R19, desc[UR8][R10.64+0xcc] ;  /* 0x0000cc080a132981 */ /* 0x000f22000c1e9900 */
[----:B------:R-:W-:-:S03]  /*0990*/  @P0 LOP3.LUT R3, R3, R18, RZ, 0x3c, !PT ;  /* 0x0000001203030212 */ /* 0x000fc600078e3cff */
[----:B------:R-:W4:Y:S01]  /*09a0*/  @P2 LDG.E.CONSTANT R18, desc[UR8][R10.64+0xd8] ;  /* 0x0000d8080a122981 */ /* 0x000f22000c1e9900 */
[----:B------:R-:W-:Y:S02]  /*09b0*/  @P0 LOP3.LUT R2, R2, R15, RZ, 0x3c, !PT ;  /* 0x0000000f02020212 */ /* 0x000fe400078e3cff */
[----:B------:R-:W-:Y:S01]  /*09c0*/  LOP3.LUT P0, RZ, R20, 0x8000, RZ, 0xc0, !PT ;  /* 0x0000800014ff7812 */ /* 0x000fe2000780c0ff */
[----:B------:R-:W4:Y:S01]  /*09d0*/  @P4 LDG.E.CONSTANT R15, desc[UR8][R10.64+0xfc] ;  /* 0x0000fc080a0f4981 */ /* 0x000f22000c1e9900 */
[----:B------:R-:W-:-:S03]  /*09e0*/  @P1 LOP3.LUT R5, R5, R22, RZ, 0x3c, !PT ;  /* 0x0000001605051212 */ /* 0x000fc600078e3cff */
[----:B------:R-:W4:Y:S04]  /*09f0*/  @P3 LDG.E.CONSTANT R20, desc[UR8][R10.64+0xe4] ;  /* 0x0000e4080a143981 */ /* 0x000f28000c1e9900 */
[----:B------:R-:W4:Y:S01]  /*0a00*/  @P3 LDG.E.CONSTANT R22, desc[UR8][R10.64+0xec] ;  /* 0x0000ec080a163981 */ /* 0x000f22000c1e9900 */
[----:B------:R-:W-:-:S03]  /*0a10*/  @P1 LOP3.LUT R3, R3, R24, RZ, 0x3c, !PT ;  /* 0x0000001803031212 */ /* 0x000fc600078e3cff */
        /* <DEDUP_REMOVED lines=21> */
[----:B------:R-:W-:Y:S01]  /*0b70*/  @P4 LOP3.LUT R5, R5, R24, RZ, 0x3c, !PT ;  /* 0x0000001805054212 */ /* 0x000fe200078e3cff */
        /* <DEDUP_REMOVED lines=8> */
[----:B------:R-:W-:Y:S02]  /*0c00*/  @P4 LOP3.LUT R2, R2, R15, RZ, 0x3c, !PT ;  /* 0x0000000f02024212 */ /* 0x000fe400078e3cff */
[----:B------:R-:W-:Y:S01]  /*0c10*/  @P4 LOP3.LUT R3, R3, R16, RZ, 0x3c, !PT ;  /* 0x0000001003034212 */ /* 0x000fe200078e3cff */
[----:B------:R-:W4:Y:S01]  /*0c20*/  @P6 LDG.E.CONSTANT R15, desc[UR8][R10.64+0x11c] ;  /* 0x00011c080a0f6981 */ /* 0x000f22000c1e9900 */
[----:B------:R-:W-:-:S03]  /*0c30*/  @P4 LOP3.LUT R4, R4, R25, RZ, 0x3c, !PT ;  /* 0x0000001904044212 */ /* 0x000fc600078e3cff */
[----:B------:R-:W4:Y:S04]  /*0c40*/  @P6 LDG.E.CONSTANT R16, desc[UR8][R10.64+0x128] ;  /* 0x000128080a106981 */ /* 0x000f28000c1e9900 */
[----:B------:R-:W4:Y:S01]  /*0c50*/  @P0 LDG.E.CONSTANT R25, desc[UR8][R10.64+0x138] ;  /* 0x000138080a190981 */ /* 0x000f22000c1e9900 */
[----:B------:R-:W-:-:S05]  /*0c60*/  VIADD R14, R14, 0x10 ;  /* 0x000000100e0e7836 */ /* 0x000fca0000000000 */
[----:B------:R-:W-:Y:S02]  /*0c70*/  ISETP.NE.AND P1, PT, R14, 0x20, PT ;  /* 0x000000200e00780c */ /* 0x000fe40003f25270 */
[----:B------:R-:W-:Y:S02]  /*0c80*/  @P5 LOP3.LUT R5, R5, R18, RZ, 0x3c, !PT ;  /* 0x0000001205055212 */ /* 0x000fe400078e3cff */
[----:B------:R-:W-:Y:S02]  /*0c90*/  @P5 LOP3.LUT R2, R2, R19, RZ, 0x3c, !PT ;  /* 0x0000001302025212 */ /* 0x000fe400078e3cff */
[----:B------:R-:W-:Y:S02]  /*0ca0*/  @P5 LOP3.LUT R3, R3, R20, RZ, 0x3c, !PT ;  /* 0x0000001403035212 */ /* 0x000fe400078e3cff */
[----:B------:R-:W-:Y:S02]  /*0cb0*/  @P6 LOP3.LUT R5, R5, R22, RZ, 0x3c, !PT ;  /* 0x0000001605056212 */ /* 0x000fe400078e3cff */
[----:B------:R-:W-:-:S02]  /*0cc0*/  @P0 LOP3.LUT R0, R0, R27, RZ, 0x3c, !PT ;  /* 0x0000001b00000212 */ /* 0x000fc400078e3cff */
[----:B------:R-:W-:Y:S02]  /*0cd0*/  @P0 LOP3.LUT R5, R5, R24, RZ, 0x3c, !PT ;  /* 0x0000001805050212 */ /* 0x000fe400078e3cff */
[----:B--2---:R-:W-:Y:S02]  /*0ce0*/  @P5 LOP3.LUT R4, R4, R17, RZ, 0x3c, !PT ;  /* 0x0000001104045212 */ /* 0x004fe400078e3cff */
[----:B---3--:R-:W-:Y:S02]  /*0cf0*/  @P6 LOP3.LUT R2, R2, R21, RZ, 0x3c, !PT ;  /* 0x0000001502026212 */ /* 0x008fe400078e3cff */
[----:B----4-:R-:W-:Y:S02]  /*0d00*/  @P6 LOP3.LUT R4, R4, R15, RZ, 0x3c, !PT ;  /* 0x0000000f04046212 */ /* 0x010fe400078e3cff */
[----:B------:R-:W-:Y:S02]  /*0d10*/  @P6 LOP3.LUT R3, R3, R16, RZ, 0x3c, !PT ;  /* 0x0000001003036212 */ /* 0x000fe400078e3cff */
[----:B------:R-:W-:-:S02]  /*0d20*/  @P0 LOP3.LUT R4, R4, R23, RZ, 0x3c, !PT ;  /* 0x0000001704040212 */ /* 0x000fc400078e3cff */
[----:B------:R-:W-:Y:S02]  /*0d30*/  @P0 LOP3.LUT R3, R3, R26, RZ, 0x3c, !PT ;  /* 0x0000001a03030212 */ /* 0x000fe400078e3cff */
[----:B------:R-:W-:Y:S01]  /*0d40*/  @P0 LOP3.LUT R2, R2, R25, RZ, 0x3c, !PT ;  /* 0x0000001902020212 */ /* 0x000fe200078e3cff */
[----:B------:R-:W-:Y:S06]  /*0d50*/  @P1 BRA `(.L_x_19) ;  /* 0xfffffff4004c1947 */ /* 0x000fec000383ffff */
[----:B------:R-:W-:-:S05]  /*0d60*/  VIADD R12, R12, 0x1 ;  /* 0x000000010c0c7836 */ /* 0x000fca0000000000 */
[----:B------:R-:W-:-:S13]  /*0d70*/  ISETP.NE.AND P0, PT, R12, 0x5, PT ;  /* 0x000000050c00780c */ /* 0x000fda0003f05270 */
[----:B------:R-:W-:Y:S05]  /*0d80*/  @P0 BRA `(.L_x_20) ;  /* 0xfffffff400300947 */ /* 0x000fea000383ffff */
[----:B------:R1:W-:Y:S01]  /*0d90*/  STL.64 [R1+0x8], R4 ;  /* 0x0000080401007387 */ /* 0x0003e20000100a00 */
[----:B------:R-:W-:-:S03]  /*0da0*/  ULOP3.LUT UR6, UR5, 0x3, URZ, 0xc0, !UPT ;  /* 0x0000000305067892 */ /* 0x000fc6000f8ec0ff */
[----:B------:R1:W-:Y:S01]  /*0db0*/  STL.64 [R1+0x10], R2 ;  /* 0x0000100201007387 */ /* 0x0003e20000100a00 */
[----:B------:R-:W-:-:S03]  /*0dc0*/  UISETP.NE.U32.AND UP0, UPT, UR6, 0x1, UPT ;  /* 0x000000010600788c */ /* 0x000fc6000bf05070 */
[----:B------:R1:W-:Y:S01]  /*0dd0*/  STL [R1+0x4], R0 ;  /* 0x0000040001007387 */ /* 0x0003e20000100800 */
[----:B------:R-:W-:-:S09]  /*0de0*/  UISETP.NE.AND.EX UP0, UPT, URZ, URZ, UPT, UP0 ;  /* 0x000000ffff00728c */ /* 0x000fd2000bf05300 */
[----:B-1----:R-:W-:Y:S05]  /*0df0*/  BRA.U !UP0, `(.L_x_18) ;  /* 0x0000001508e87547 */ /* 0x002fea000b800000 */
[----:B------:R-:W-:Y:S01]  /*0e00*/  IMAD.MOV.U32 R0, RZ, RZ, RZ ;  /* 0x000000ffff007224 */ /* 0x000fe200078e00ff */
[----:B------:R-:W-:Y:S01]  /*0e10*/  CS2R R2, SRZ ;  /* 0x0000000000027805 */ /* 0x000fe2000001ff00 */
[----:B------:R-:W-:Y:S01]  /*0e20*/  IMAD.MOV.U32 R12, RZ, RZ, RZ ;  /* 0x000000ffff0c7224 */ /* 0x000fe200078e00ff */
[----:B------:R-:W-:-:S07]  /*0e30*/  CS2R R4, SRZ ;  /* 0x0000000000047805 */ /* 0x000fce000001ff00 */
.L_x_22:
[----:B------:R-:W-:-:S06]  /*0e40*/  IMAD R9, R12, 0x4, R1 ;  /* 0x000000040c097824 */ /* 0x000fcc00078e0201 */
[----:B------:R-:W5:Y:S01]  /*0e50*/  LDL R9, [R9+0x4] ;  /* 0x0000040009097983 */ /* 0x000f620000100800 */
[----:B------:R-:W-:Y:S02]  /*0e60*/  IMAD.SHL.U32 R13, R12, 0x20, RZ ;  /* 0x000000200c0d7824 */ /* 0x000fe400078e00ff */
[----:B------:R-:W-:-:S07]  /*0e70*/  IMAD.MOV.U32 R14, RZ, RZ, RZ ;  /* 0x000000ffff0e7224 */ /* 0x000fce00078e00ff */
.L_x_21:
[----:B-----5:R-:W-:Y:S01]  /*0e80*/  SHF.R.U32.HI R20, RZ, R14, R9 ;  /* 0x0000000eff147219 */ /* 0x020fe20000011609 */
[----:B------:R-:W-:-:S03]  /*0e90*/  IMAD.IADD R10, R13, 0x1, R14 ;  /* 0x000000010d0a7824 */ /* 0x000fc600078e020e */
[----:B------:R-:W-:-:S04]  /*0ea0*/  LOP3.LUT R11, R20, 0x1, RZ, 0xc0, !PT ;  /* 0x00000001140b7812 */ /* 0x000fc800078ec0ff */
[----:B------:R-:W-:Y:S01]  /*0eb0*/  ISETP.NE.U32.AND P0, PT, R11, 0x1, PT ;  /* 0x000000010b00780c */ /* 0x000fe20003f05070 */
[----:B------:R-:W-:-:S03]  /*0ec0*/  IMAD R11, R10, 0x5, RZ ;  /* 0x000000050a0b7824 */ /* 0x000fc600078e02ff */
[----:B------:R-:W-:Y:S01]  /*0ed0*/  R2P PR, R20, 0x7e ;  /* 0x0000007e14007804 */ /* 0x000fe20000000000 */
[----:B------:R-:W-:-:S08]  /*0ee0*/  IMAD.WIDE.U32 R10, R11, 0x4, R6 ;  /* 0x000000040b0a7825 */ /* 0x000fd000078e0006 */
[----:B------:R-:W2:Y:S04]  /*0ef0*/  @!P0 LDG.E.CONSTANT R15, desc[UR8][R10.64] ;  /* 0x000000080a0f8981 */ /* 0x000ea8000c1e9900 */
        /* <DEDUP_REMOVED lines=174> */
[----:B-1----:R-:W-:Y:S05]  /*19e0*/  BRA.U UP0, `(.L_x_18) ;  /* 0x0000000900ec7547 */ /* 0x002fea000b800000 */
[----:B------:R-:W-:Y:S01]  /*19f0*/  IMAD.MOV.U32 R0, RZ, RZ, RZ ;  /* 0x000000ffff007224 */ /* 0x000fe200078e00ff */
[----:B------:R-:W-:Y:S01]  /*1a00*/  CS2R R2, SRZ ;  /* 0x0000000000027805 */ /* 0x000fe2000001ff00 */
[----:B------:R-:W-:Y:S01]  /*1a10*/  IMAD.MOV.U32 R12, RZ, RZ, RZ ;  /* 0x000000ffff0c7224 */ /* 0x000fe200078e00ff */
[----:B------:R-:W-:-:S07]  /*1a20*/  CS2R R4, SRZ ;  /* 0x0000000000047805 */ /* 0x000fce000001ff00 */
.L_x_24:
[----:B------:R-:W-:-:S06]  /*1a30*/  IMAD R9, R12, 0x4, R1 ;  /* 0x000000040c097824 */ /* 0x000fcc00078e0201 */
[----:B------:R-:W5:Y:S01]  /*1a40*/  LDL R9, [R9+0x4] ;  /* 0x0000040009097983 */ /* 0x000f620000100800 */
[----:B------:R-:W-:Y:S02]  /*1a50*/  IMAD.SHL.U32 R13, R12, 0x20, RZ ;  /* 0x000000200c0d7824 */ /* 0x000fe400078e00ff */
[----:B------:R-:W-:-:S07]  /*1a60*/  IMAD.MOV.U32 R14, RZ, RZ, RZ ;  /* 0x000000ffff0e7224 */ /* 0x000fce00078e00ff */
.L_x_23:
        /* <DEDUP_REMOVED lines=176> */
[----:B------:R1:W-:Y:S04]  /*2570*/  STL.64 [R1+0x8], R4 ;  /* 0x0000080401007387 */ /* 0x0003e80000100a00 */
[----:B------:R1:W-:Y:S04]  /*2580*/  STL.64 [R1+0x10], R2 ;  /* 0x0000100201007387 */ /* 0x0003e80000100a00 */
[----:B------:R1:W-:Y:S02]  /*2590*/  STL [R1+0x4], R0 ;  /* 0x0000040001007387 */ /* 0x0003e40000100800 */
.L_x_18:
[----:B------:R-:W-:Y:S01]  /*25a0*/  UISETP.GT.U32.AND UP0, UPT, UR5, 0x3, UPT ;  /* 0x000000030500788c */ /* 0x000fe2000bf04070 */
[----:B------:R-:W-:Y:S01]  /*25b0*/  VIADD R8, R8, 0x1 ;  /* 0x0000000108087836 */ /* 0x000fe20000000000 */
[----:B------:R-:W-:Y:S02]  /*25c0*/  USHF.R.U32.HI UR6, URZ, 0x2, UR4 ;  /* 0x00000002ff067899 */ /* 0x000fe40008011604 */
[----:B------:R-:W-:Y:S02]  /*25d0*/  UISETP.GT.U32.AND.EX UP0, UPT, UR4, URZ, UPT, UP0 ;  /* 0x000000ff0400728c */ /* 0x000fe4000bf04100 */
[----:B------:R-:W-:-:S03]  /*25e0*/  USHF.R.U64 UR5, UR5, 0x2, UR4 ;  /* 0x0000000205057899 */ /* 0x000fc60008001204 */
[----:B------:R-:W-:-:S04]  /*25f0*/  UMOV UR4, UR6 ;  /* 0x0000000600047c82 */ /* 0x000fc80008000000 */
[----:B------:R-:W-:Y:S05]  /*2600*/  BRA.U UP0, `(.L_x_25) ;  /* 0xffffffd900e87547 */ /* 0x000fea000b83ffff */
[----:B0-----:R-:W-:Y:S05]  /*2610*/  EXIT ;  /* 0x000000000000794d */ /* 0x001fea0003800000 */
.L_x_26:
        /* <DEDUP_REMOVED lines=14> */
.L_x_31:


//--------------------- .nv.global.init           --------------------------
	.section	.nv.global.init,"aw",@progbits
	.align	4
.nv.global.init:
	.type		mrg32k3aM1SubSeq,@object
	.size		mrg32k3aM1SubSeq,(mrg32k3aM2SubSeq - mrg32k3aM1SubSeq)
mrg32k3aM1SubSeq:
        /*0000*/ 	.byte	0x0b, 0xcc, 0xee, 0x04, 0x73, 0x29, 0x8b, 0x6f, 0xf6, 0x53, 0x03, 0xf6, 0x23, 0xf6, 0xea, 0xda
        /* <DEDUP_REMOVED lines=125> */
	.type		mrg32k3aM2SubSeq,@object
	.size		mrg32k3aM2SubSeq,(mrg32k3aM1 - mrg32k3aM2SubSeq)
mrg32k3aM2SubSeq:
        /* <DEDUP_REMOVED lines=126> */
	.type		mrg32k3aM1,@object
	.size		mrg32k3aM1,(mrg32k3aM1Seq - mrg32k3aM1)
mrg32k3aM1:
        /* <DEDUP_REMOVED lines=144> */
	.type		mrg32k3aM1Seq,@object
	.size		mrg32k3aM1Seq,(mrg32k3aM2 - mrg32k3aM1Seq)
mrg32k3aM1Seq:
        /* <DEDUP_REMOVED lines=144> */
	.type		mrg32k3aM2,@object
	.size		mrg32k3aM2,(mrg32k3aM2Seq - mrg32k3aM2)
mrg32k3aM2:
        /* <DEDUP_REMOVED lines=144> */
	.type		mrg32k3aM2Seq,@object
	.size		mrg32k3aM2Seq,(precalc_xorwow_matrix - mrg32k3aM2Seq)
mrg32k3aM2Seq:
        /* <DEDUP_REMOVED lines=144> */
	.type		precalc_xorwow_matrix,@object
	.size		precalc_xorwow_matrix,(precalc_xorwow_offset_matrix - precalc_xorwow_matrix)
precalc_xorwow_matrix:
        /* <DEDUP_REMOVED lines=6400> */
	.type		precalc_xorwow_offset_matrix,@object
	.size		precalc_xorwow_offset_matrix,($str$2 - precalc_xorwow_offset_matrix)
precalc_xorwow_offset_matrix:
        /* <DEDUP_REMOVED lines=6400> */
	.type		$str$2,@object
	.size		$str$2,($str - $str$2)
$str$2:
        /*353c0*/ 	.byte	0x6e, 0x65, 0x75, 0x72, 0x6f, 0x6e, 0x3a, 0x20, 0x25, 0x64, 0x2c, 0x20, 0x6f, 0x75, 0x74, 0x70
        /*353d0*/ 	.byte	0x75, 0x74, 0x3a, 0x20, 0x25, 0x64, 0x0a, 0x00
	.type		$str,@object
	.size		$str,($str$1 - $str)
$str:
        /*353d8*/ 	.byte	0x6e, 0x65, 0x75, 0x72, 0x6f, 0x6e, 0x3a, 0x20, 0x25, 0x64, 0x2c, 0x20, 0x73, 0x79, 0x6e, 0x61
        /*353e8*/ 	.byte	0x70, 0x73, 0x65, 0x3a, 0x20, 0x25, 0x64, 0x2c, 0x20, 0x6e, 0x65, 0x77, 0x5f, 0x77, 0x65, 0x69
        /*353f8*/ 	.byte	0x67, 0x68, 0x74, 0x3a, 0x20, 0x25, 0x2e, 0x32, 0x66, 0x0a, 0x00
	.type		$str$1,@object
	.size		$str$1,(.L_10 - $str$1)
$str$1:
        /*35403*/ 	.byte	0x6e, 0x65, 0x75, 0x72, 0x6f, 0x6e, 0x3a, 0x20, 0x25, 0x64, 0x2c, 0x20, 0x73, 0x79, 0x6e, 0x61
        /*35413*/ 	.byte	0x70, 0x73, 0x65, 0x3a, 0x20, 0x25, 0x64, 0x2c, 0x20, 0x77, 0x65, 0x69, 0x67, 0x68, 0x74, 0x3a
        /*35423*/ 	.byte	0x20, 0x25, 0x2e, 0x32, 0x66, 0x2c, 0x20, 0x61, 0x63, 0x74, 0x69, 0x76, 0x69, 0x74, 0x79, 0x3a
        /*35433*/ 	.byte	0x20, 0x25, 0x2e, 0x32, 0x66, 0x2c, 0x20, 0x69, 0x6e, 0x70, 0x75, 0x74, 0x3a, 0x20, 0x25, 0x64
        /*35443*/ 	.byte	0x0a, 0x00
.L_10:


//--------------------- .nv.shared.reserved.0     --------------------------
	.section	.nv.shared.reserved.0,"aw",@nobits
	.weak		__nv_reservedSMEM_offset_0_alias
	.size		__nv_reservedSMEM_offset_0_alias, 0, 64
	.other		__nv_reservedSMEM_offset_0_alias,@"STO_CUDA_RESERVED_SHARED STV_DEFAULT"
__nv_reservedSMEM_offset_0_alias:
	.zero		0
	.zero		64


//--------------------- .nv.constant0._Z12printNeuronsPi --------------------------
	.section	.nv.constant0._Z12printNeuronsPi,"a",@progbits
	.sectionflags	@""
	.align	4
.nv.constant0._Z12printNeuronsPi:
	.zero		904


//--------------------- .nv.constant0._Z13printSynapsesP7Synapsem --------------------------
	.section	.nv.constant0._Z13printSynapsesP7Synapsem,"a",@progbits
	.sectionflags	@""
	.align	4
.nv.constant0._Z13printSynapsesP7Synapsem:
	.zero		912


//--------------------- .nv.constant0._Z7computeP7SynapsePim --------------------------
	.section	.nv.constant0._Z7computeP7SynapsePim,"a",@progbits
	.sectionflags	@""
	.align	4
.nv.constant0._Z7computeP7SynapsePim:
	.zero		920


//--------------------- .nv.constant0._Z4initP7Synapsem17curandStateXORWOW --------------------------
	.section	.nv.constant0._Z4initP7Synapsem17curandStateXORWOW,"a",@progbits
	.sectionflags	@""
	.align	4
.nv.constant0._Z4initP7Synapsem17curandStateXORWOW:
	.zero		960


//--------------------- .nv.constant0._Z16init_random_seedj17curandStateXORWOW --------------------------
	.section	.nv.constant0._Z16init_random_seedj17curandStateXORWOW,"a",@progbits
	.sectionflags	@""
	.align	4
.nv.constant0._Z16init_random_seedj17curandStateXORWOW:
	.zero		952


//--------------------- SYMBOLS --------------------------

	.type		.nv.reservedSmem.offset0,@object
	.size		.nv.reservedSmem.offset0,0x4
	.type		vprintf,@function
